//
// Generated by NVIDIA NVVM Compiler
//
// Compiler Build ID: CL-36424714
// Cuda compilation tools, release 13.0, V13.0.88
// Based on NVVM 20.0.0
//

.version 9.0
.target sm_100
.address_size 64

	// .globl	_Z12setup_statesP17curandStateXORWOW
.global .align 4 .b8 precalc_xorwow_matrix[102400];
.global .align 4 .b8 precalc_xorwow_offset_matrix[102400];
.global .align 4 .b8 mrg32k3aM1[2304];
.global .align 4 .b8 mrg32k3aM2[2304];
.global .align 4 .b8 mrg32k3aM1SubSeq[2016];
.global .align 4 .b8 mrg32k3aM2SubSeq[2016];
.global .align 4 .b8 mrg32k3aM1Seq[2304];
.global .align 4 .b8 mrg32k3aM2Seq[2304];
.const .align 8 .b8 __cr_lgamma_table[72];
// _ZZ22put_euro_heston_cir_o2P17curandStateXORWOWPfS1_fffffffffE12partial_sums has been demoted
// _ZZ22put_euro_heston_cir_o2P17curandStateXORWOWPfS1_fffffffffE20partial_sums_squared has been demoted

.visible .entry _Z12setup_statesP17curandStateXORWOW(
	.param .u64 .ptr .align 1 _Z12setup_statesP17curandStateXORWOW_param_0
)
{
	.reg .pred 	%p<24>;
	.reg .b32 	%r<406>;
	.reg .b64 	%rd<18>;

	ld.param.u64 	%rd8, [_Z12setup_statesP17curandStateXORWOW_param_0];
	cvta.to.global.u64 	%rd9, %rd8;
	mov.u32 	%r182, %tid.x;
	mov.u32 	%r183, %ctaid.x;
	shl.b32 	%r184, %r183, 8;
	add.s32 	%r185, %r184, %r182;
	cvt.s64.s32 	%rd17, %r185;
	mul.wide.s32 	%rd10, %r185, 48;
	add.s64 	%rd2, %rd9, %rd10;
	mov.b32 	%r186, 1478573778;
	mov.b32 	%r187, 716983765;
	st.global.v2.u32 	[%rd2], {%r187, %r186};
	mov.b32 	%r188, -123459836;
	mov.b32 	%r189, 1163863128;
	st.global.v2.u32 	[%rd2+8], {%r189, %r188};
	mov.b32 	%r190, 1360900310;
	mov.b32 	%r191, -589760388;
	st.global.v2.u32 	[%rd2+16], {%r191, %r190};
	setp.eq.s32 	%p1, %r185, 0;
	@%p1 bra 	$L__BB0_42;
	mov.b32 	%r312, 0;
	mov.u64 	%rd12, precalc_xorwow_matrix;
$L__BB0_2:
	and.b64  	%rd4, %rd17, 3;
	setp.eq.s64 	%p2, %rd4, 0;
	@%p2 bra 	$L__BB0_41;
	mul.wide.u32 	%rd11, %r312, 3200;
	add.s64 	%rd5, %rd12, %rd11;
	cvt.u32.u64 	%r2, %rd4;
	mov.b32 	%r313, 0;
$L__BB0_4:
	mov.b32 	%r326, 0;
	mov.u32 	%r327, %r326;
	mov.u32 	%r328, %r326;
	mov.u32 	%r329, %r326;
	mov.u32 	%r330, %r326;
	mov.u32 	%r319, %r326;
$L__BB0_5:
	mul.wide.u32 	%rd13, %r319, 4;
	add.s64 	%rd14, %rd2, %rd13;
	ld.global.u32 	%r10, [%rd14+4];
	shl.b32 	%r11, %r319, 5;
	mov.b32 	%r325, 0;
$L__BB0_6:
	.pragma "nounroll";
	shr.u32 	%r196, %r10, %r325;
	and.b32  	%r197, %r196, 1;
	setp.eq.b32 	%p3, %r197, 1;
	not.pred 	%p4, %p3;
	add.s32 	%r198, %r11, %r325;
	mul.lo.s32 	%r199, %r198, 5;
	mul.wide.u32 	%rd15, %r199, 4;
	add.s64 	%rd6, %rd5, %rd15;
	@%p4 bra 	$L__BB0_8;
	ld.global.u32 	%r200, [%rd6];
	xor.b32  	%r330, %r330, %r200;
	ld.global.u32 	%r201, [%rd6+4];
	xor.b32  	%r329, %r329, %r201;
	ld.global.u32 	%r202, [%rd6+8];
	xor.b32  	%r328, %r328, %r202;
	ld.global.u32 	%r203, [%rd6+12];
	xor.b32  	%r327, %r327, %r203;
	ld.global.u32 	%r204, [%rd6+16];
	xor.b32  	%r326, %r326, %r204;
$L__BB0_8:
	and.b32  	%r206, %r196, 2;
	setp.eq.s32 	%p5, %r206, 0;
	@%p5 bra 	$L__BB0_10;
	ld.global.u32 	%r207, [%rd6+20];
	xor.b32  	%r330, %r330, %r207;
	ld.global.u32 	%r208, [%rd6+24];
	xor.b32  	%r329, %r329, %r208;
	ld.global.u32 	%r209, [%rd6+28];
	xor.b32  	%r328, %r328, %r209;
	ld.global.u32 	%r210, [%rd6+32];
	xor.b32  	%r327, %r327, %r210;
	ld.global.u32 	%r211, [%rd6+36];
	xor.b32  	%r326, %r326, %r211;
$L__BB0_10:
	and.b32  	%r213, %r196, 4;
	setp.eq.s32 	%p6, %r213, 0;
	@%p6 bra 	$L__BB0_12;
	ld.global.u32 	%r214, [%rd6+40];
	xor.b32  	%r330, %r330, %r214;
	ld.global.u32 	%r215, [%rd6+44];
	xor.b32  	%r329, %r329, %r215;
	ld.global.u32 	%r216, [%rd6+48];
	xor.b32  	%r328, %r328, %r216;
	ld.global.u32 	%r217, [%rd6+52];
	xor.b32  	%r327, %r327, %r217;
	ld.global.u32 	%r218, [%rd6+56];
	xor.b32  	%r326, %r326, %r218;
$L__BB0_12:
	and.b32  	%r220, %r196, 8;
	setp.eq.s32 	%p7, %r220, 0;
	@%p7 bra 	$L__BB0_14;
	ld.global.u32 	%r221, [%rd6+60];
	xor.b32  	%r330, %r330, %r221;
	ld.global.u32 	%r222, [%rd6+64];
	xor.b32  	%r329, %r329, %r222;
	ld.global.u32 	%r223, [%rd6+68];
	xor.b32  	%r328, %r328, %r223;
	ld.global.u32 	%r224, [%rd6+72];
	xor.b32  	%r327, %r327, %r224;
	ld.global.u32 	%r225, [%rd6+76];
	xor.b32  	%r326, %r326, %r225;
$L__BB0_14:
	and.b32  	%r227, %r196, 16;
	setp.eq.s32 	%p8, %r227, 0;
	@%p8 bra 	$L__BB0_16;
	ld.global.u32 	%r228, [%rd6+80];
	xor.b32  	%r330, %r330, %r228;
	ld.global.u32 	%r229, [%rd6+84];
	xor.b32  	%r329, %r329, %r229;
	ld.global.u32 	%r230, [%rd6+88];
	xor.b32  	%r328, %r328, %r230;
	ld.global.u32 	%r231, [%rd6+92];
	xor.b32  	%r327, %r327, %r231;
	ld.global.u32 	%r232, [%rd6+96];
	xor.b32  	%r326, %r326, %r232;
$L__BB0_16:
	and.b32  	%r234, %r196, 32;
	setp.eq.s32 	%p9, %r234, 0;
	@%p9 bra 	$L__BB0_18;
	ld.global.u32 	%r235, [%rd6+100];
	xor.b32  	%r330, %r330, %r235;
	ld.global.u32 	%r236, [%rd6+104];
	xor.b32  	%r329, %r329, %r236;
	ld.global.u32 	%r237, [%rd6+108];
	xor.b32  	%r328, %r328, %r237;
	ld.global.u32 	%r238, [%rd6+112];
	xor.b32  	%r327, %r327, %r238;
	ld.global.u32 	%r239, [%rd6+116];
	xor.b32  	%r326, %r326, %r239;
$L__BB0_18:
	and.b32  	%r241, %r196, 64;
	setp.eq.s32 	%p10, %r241, 0;
	@%p10 bra 	$L__BB0_20;
	ld.global.u32 	%r242, [%rd6+120];
	xor.b32  	%r330, %r330, %r242;
	ld.global.u32 	%r243, [%rd6+124];
	xor.b32  	%r329, %r329, %r243;
	ld.global.u32 	%r244, [%rd6+128];
	xor.b32  	%r328, %r328, %r244;
	ld.global.u32 	%r245, [%rd6+132];
	xor.b32  	%r327, %r327, %r245;
	ld.global.u32 	%r246, [%rd6+136];
	xor.b32  	%r326, %r326, %r246;
$L__BB0_20:
	and.b32  	%r248, %r196, 128;
	setp.eq.s32 	%p11, %r248, 0;
	@%p11 bra 	$L__BB0_22;
	ld.global.u32 	%r249, [%rd6+140];
	xor.b32  	%r330, %r330, %r249;
	ld.global.u32 	%r250, [%rd6+144];
	xor.b32  	%r329, %r329, %r250;
	ld.global.u32 	%r251, [%rd6+148];
	xor.b32  	%r328, %r328, %r251;
	ld.global.u32 	%r252, [%rd6+152];
	xor.b32  	%r327, %r327, %r252;
	ld.global.u32 	%r253, [%rd6+156];
	xor.b32  	%r326, %r326, %r253;
$L__BB0_22:
	and.b32  	%r255, %r196, 256;
	setp.eq.s32 	%p12, %r255, 0;
	@%p12 bra 	$L__BB0_24;
	ld.global.u32 	%r256, [%rd6+160];
	xor.b32  	%r330, %r330, %r256;
	ld.global.u32 	%r257, [%rd6+164];
	xor.b32  	%r329, %r329, %r257;
	ld.global.u32 	%r258, [%rd6+168];
	xor.b32  	%r328, %r328, %r258;
	ld.global.u32 	%r259, [%rd6+172];
	xor.b32  	%r327, %r327, %r259;
	ld.global.u32 	%r260, [%rd6+176];
	xor.b32  	%r326, %r326, %r260;
$L__BB0_24:
	and.b32  	%r262, %r196, 512;
	setp.eq.s32 	%p13, %r262, 0;
	@%p13 bra 	$L__BB0_26;
	ld.global.u32 	%r263, [%rd6+180];
	xor.b32  	%r330, %r330, %r263;
	ld.global.u32 	%r264, [%rd6+184];
	xor.b32  	%r329, %r329, %r264;
	ld.global.u32 	%r265, [%rd6+188];
	xor.b32  	%r328, %r328, %r265;
	ld.global.u32 	%r266, [%rd6+192];
	xor.b32  	%r327, %r327, %r266;
	ld.global.u32 	%r267, [%rd6+196];
	xor.b32  	%r326, %r326, %r267;
$L__BB0_26:
	and.b32  	%r269, %r196, 1024;
	setp.eq.s32 	%p14, %r269, 0;
	@%p14 bra 	$L__BB0_28;
	ld.global.u32 	%r270, [%rd6+200];
	xor.b32  	%r330, %r330, %r270;
	ld.global.u32 	%r271, [%rd6+204];
	xor.b32  	%r329, %r329, %r271;
	ld.global.u32 	%r272, [%rd6+208];
	xor.b32  	%r328, %r328, %r272;
	ld.global.u32 	%r273, [%rd6+212];
	xor.b32  	%r327, %r327, %r273;
	ld.global.u32 	%r274, [%rd6+216];
	xor.b32  	%r326, %r326, %r274;
$L__BB0_28:
	and.b32  	%r276, %r196, 2048;
	setp.eq.s32 	%p15, %r276, 0;
	@%p15 bra 	$L__BB0_30;
	ld.global.u32 	%r277, [%rd6+220];
	xor.b32  	%r330, %r330, %r277;
	ld.global.u32 	%r278, [%rd6+224];
	xor.b32  	%r329, %r329, %r278;
	ld.global.u32 	%r279, [%rd6+228];
	xor.b32  	%r328, %r328, %r279;
	ld.global.u32 	%r280, [%rd6+232];
	xor.b32  	%r327, %r327, %r280;
	ld.global.u32 	%r281, [%rd6+236];
	xor.b32  	%r326, %r326, %r281;
$L__BB0_30:
	and.b32  	%r283, %r196, 4096;
	setp.eq.s32 	%p16, %r283, 0;
	@%p16 bra 	$L__BB0_32;
	ld.global.u32 	%r284, [%rd6+240];
	xor.b32  	%r330, %r330, %r284;
	ld.global.u32 	%r285, [%rd6+244];
	xor.b32  	%r329, %r329, %r285;
	ld.global.u32 	%r286, [%rd6+248];
	xor.b32  	%r328, %r328, %r286;
	ld.global.u32 	%r287, [%rd6+252];
	xor.b32  	%r327, %r327, %r287;
	ld.global.u32 	%r288, [%rd6+256];
	xor.b32  	%r326, %r326, %r288;
$L__BB0_32:
	and.b32  	%r290, %r196, 8192;
	setp.eq.s32 	%p17, %r290, 0;
	@%p17 bra 	$L__BB0_34;
	ld.global.u32 	%r291, [%rd6+260];
	xor.b32  	%r330, %r330, %r291;
	ld.global.u32 	%r292, [%rd6+264];
	xor.b32  	%r329, %r329, %r292;
	ld.global.u32 	%r293, [%rd6+268];
	xor.b32  	%r328, %r328, %r293;
	ld.global.u32 	%r294, [%rd6+272];
	xor.b32  	%r327, %r327, %r294;
	ld.global.u32 	%r295, [%rd6+276];
	xor.b32  	%r326, %r326, %r295;
$L__BB0_34:
	and.b32  	%r297, %r196, 16384;
	setp.eq.s32 	%p18, %r297, 0;
	@%p18 bra 	$L__BB0_36;
	ld.global.u32 	%r298, [%rd6+280];
	xor.b32  	%r330, %r330, %r298;
	ld.global.u32 	%r299, [%rd6+284];
	xor.b32  	%r329, %r329, %r299;
	ld.global.u32 	%r300, [%rd6+288];
	xor.b32  	%r328, %r328, %r300;
	ld.global.u32 	%r301, [%rd6+292];
	xor.b32  	%r327, %r327, %r301;
	ld.global.u32 	%r302, [%rd6+296];
	xor.b32  	%r326, %r326, %r302;
$L__BB0_36:
	and.b32  	%r304, %r196, 32768;
	setp.eq.s32 	%p19, %r304, 0;
	@%p19 bra 	$L__BB0_38;
	ld.global.u32 	%r305, [%rd6+300];
	xor.b32  	%r330, %r330, %r305;
	ld.global.u32 	%r306, [%rd6+304];
	xor.b32  	%r329, %r329, %r306;
	ld.global.u32 	%r307, [%rd6+308];
	xor.b32  	%r328, %r328, %r307;
	ld.global.u32 	%r308, [%rd6+312];
	xor.b32  	%r327, %r327, %r308;
	ld.global.u32 	%r309, [%rd6+316];
	xor.b32  	%r326, %r326, %r309;
$L__BB0_38:
	add.s32 	%r325, %r325, 16;
	setp.ne.s32 	%p20, %r325, 32;
	@%p20 bra 	$L__BB0_6;
	mad.lo.s32 	%r310, %r319, -31, %r11;
	add.s32 	%r319, %r310, 1;
	setp.ne.s32 	%p21, %r319, 5;
	@%p21 bra 	$L__BB0_5;
	st.global.u32 	[%rd2+4], %r330;
	st.global.u32 	[%rd2+8], %r329;
	st.global.u32 	[%rd2+12], %r328;
	st.global.u32 	[%rd2+16], %r327;
	st.global.u32 	[%rd2+20], %r326;
	add.s32 	%r313, %r313, 1;
	setp.lt.u32 	%p22, %r313, %r2;
	@%p22 bra 	$L__BB0_4;
$L__BB0_41:
	shr.u64 	%rd7, %rd17, 2;
	add.s32 	%r312, %r312, 1;
	setp.gt.u64 	%p23, %rd17, 3;
	mov.u64 	%rd17, %rd7;
	@%p23 bra 	$L__BB0_2;
$L__BB0_42:
	mov.b32 	%r311, 0;
	st.global.v2.u32 	[%rd2+24], {%r311, %r311};
	st.global.u32 	[%rd2+32], %r311;
	mov.b64 	%rd16, 0;
	st.global.u64 	[%rd2+40], %rd16;
	ret;

}
	// .globl	_Z22put_euro_heston_cir_o2P17curandStateXORWOWPfS1_fffffffff
.visible .entry _Z22put_euro_heston_cir_o2P17curandStateXORWOWPfS1_fffffffff(
	.param .u64 .ptr .align 1 _Z22put_euro_heston_cir_o2P17curandStateXORWOWPfS1_fffffffff_param_0,
	.param .u64 .ptr .align 1 _Z22put_euro_heston_cir_o2P17curandStateXORWOWPfS1_fffffffff_param_1,
	.param .u64 .ptr .align 1 _Z22put_euro_heston_cir_o2P17curandStateXORWOWPfS1_fffffffff_param_2,
	.param .f32 _Z22put_euro_heston_cir_o2P17curandStateXORWOWPfS1_fffffffff_param_3,
	.param .f32 _Z22put_euro_heston_cir_o2P17curandStateXORWOWPfS1_fffffffff_param_4,
	.param .f32 _Z22put_euro_heston_cir_o2P17curandStateXORWOWPfS1_fffffffff_param_5,
	.param .f32 _Z22put_euro_heston_cir_o2P17curandStateXORWOWPfS1_fffffffff_param_6,
	.param .f32 _Z22put_euro_heston_cir_o2P17curandStateXORWOWPfS1_fffffffff_param_7,
	.param .f32 _Z22put_euro_heston_cir_o2P17curandStateXORWOWPfS1_fffffffff_param_8,
	.param .f32 _Z22put_euro_heston_cir_o2P17curandStateXORWOWPfS1_fffffffff_param_9,
	.param .f32 _Z22put_euro_heston_cir_o2P17curandStateXORWOWPfS1_fffffffff_param_10,
	.param .f32 _Z22put_euro_heston_cir_o2P17curandStateXORWOWPfS1_fffffffff_param_11
)
{
	.reg .pred 	%p<28>;
	.reg .b32 	%r<196>;
	.reg .b32 	%f<436>;
	.reg .b64 	%rd<14>;
	.reg .b64 	%fd<19>;
	// demoted variable
	.shared .align 4 .b8 _ZZ22put_euro_heston_cir_o2P17curandStateXORWOWPfS1_fffffffffE12partial_sums[1024];
	// demoted variable
	.shared .align 4 .b8 _ZZ22put_euro_heston_cir_o2P17curandStateXORWOWPfS1_fffffffffE20partial_sums_squared[1024];
	ld.param.u64 	%rd4, [_Z22put_euro_heston_cir_o2P17curandStateXORWOWPfS1_fffffffff_param_0];
	ld.param.f32 	%f75, [_Z22put_euro_heston_cir_o2P17curandStateXORWOWPfS1_fffffffff_param_4];
	ld.param.f32 	%f81, [_Z22put_euro_heston_cir_o2P17curandStateXORWOWPfS1_fffffffff_param_5];
	ld.param.f32 	%f76, [_Z22put_euro_heston_cir_o2P17curandStateXORWOWPfS1_fffffffff_param_6];
	ld.param.f32 	%f77, [_Z22put_euro_heston_cir_o2P17curandStateXORWOWPfS1_fffffffff_param_7];
	ld.param.f32 	%f78, [_Z22put_euro_heston_cir_o2P17curandStateXORWOWPfS1_fffffffff_param_8];
	ld.param.f32 	%f82, [_Z22put_euro_heston_cir_o2P17curandStateXORWOWPfS1_fffffffff_param_9];
	ld.param.f32 	%f79, [_Z22put_euro_heston_cir_o2P17curandStateXORWOWPfS1_fffffffff_param_10];
	cvta.to.global.u64 	%rd5, %rd4;
	mov.u32 	%r1, %tid.x;
	mov.u32 	%r2, %ctaid.x;
	mov.u32 	%r3, %ntid.x;
	mad.lo.s32 	%r72, %r2, %r3, %r1;
	mul.wide.s32 	%rd6, %r72, 48;
	add.s64 	%rd1, %rd5, %rd6;
	ld.global.v2.u32 	{%r181, %r178}, [%rd1];
	ld.global.v2.u32 	{%r179, %r180}, [%rd1+8];
	ld.global.v2.u32 	{%r23, %r182}, [%rd1+16];
	ld.global.v2.u32 	{%r10, %r11}, [%rd1+24];
	ld.global.f32 	%f1, [%rd1+32];
	ld.global.f64 	%fd1, [%rd1+40];
	div.rn.f32 	%f2, %f79, 0f42C80000;
	mul.f32 	%f83, %f82, %f82;
	mov.f32 	%f84, 0f3F800000;
	sub.f32 	%f85, %f84, %f83;
	mul.f32 	%f3, %f85, %f2;
	mul.f32 	%f86, %f76, %f82;
	div.rn.f32 	%f87, %f86, %f78;
	sub.f32 	%f88, %f81, %f87;
	mul.f32 	%f4, %f2, %f88;
	div.rn.f32 	%f5, %f82, %f78;
	mul.f32 	%f89, %f77, %f82;
	div.rn.f32 	%f6, %f89, %f78;
	mul.f32 	%f7, %f78, %f78;
	setp.neu.f32 	%p1, %f77, 0f00000000;
	@%p1 bra 	$L__BB1_2;
	mul.f32 	%f408, %f2, 0f3F000000;
	bra.uni 	$L__BB1_3;
$L__BB1_2:
	neg.f32 	%f90, %f77;
	mul.f32 	%f91, %f2, %f90;
	mul.f32 	%f92, %f91, 0f3F000000;
	fma.rn.f32 	%f93, %f92, 0f3BBB989D, 0f3F000000;
	cvt.sat.f32.f32 	%f94, %f93;
	mov.f32 	%f95, 0f4B400001;
	mov.f32 	%f96, 0f437C0000;
	fma.rm.f32 	%f97, %f94, %f96, %f95;
	add.f32 	%f98, %f97, 0fCB40007F;
	neg.f32 	%f99, %f98;
	fma.rn.f32 	%f100, %f92, 0f3FB8AA3B, %f99;
	fma.rn.f32 	%f101, %f92, 0f32A57060, %f100;
	mov.b32 	%r73, %f97;
	shl.b32 	%r74, %r73, 23;
	mov.b32 	%f102, %r74;
	ex2.approx.ftz.f32 	%f103, %f101;
	mul.f32 	%f104, %f103, %f102;
	mov.f32 	%f105, 0f3F800000;
	sub.f32 	%f106, %f105, %f104;
	div.rn.f32 	%f408, %f106, %f77;
$L__BB1_3:
	mul.f32 	%f107, %f7, 0f3E800000;
	sub.f32 	%f108, %f107, %f76;
	setp.eq.f32 	%p2, %f77, 0f00000000;
	mul.f32 	%f109, %f77, %f2;
	mul.f32 	%f110, %f109, 0f3F000000;
	fma.rn.f32 	%f111, %f110, 0f3BBB989D, 0f3F000000;
	cvt.sat.f32.f32 	%f112, %f111;
	mov.f32 	%f113, 0f4B400001;
	mov.f32 	%f114, 0f437C0000;
	fma.rm.f32 	%f115, %f112, %f114, %f113;
	add.f32 	%f116, %f115, 0fCB40007F;
	neg.f32 	%f117, %f116;
	fma.rn.f32 	%f118, %f110, 0f3FB8AA3B, %f117;
	fma.rn.f32 	%f119, %f110, 0f32A57060, %f118;
	mov.b32 	%r75, %f115;
	shl.b32 	%r76, %r75, 23;
	mov.b32 	%f120, %r76;
	ex2.approx.ftz.f32 	%f121, %f119;
	mul.f32 	%f11, %f121, %f120;
	neg.f32 	%f122, %f77;
	mul.f32 	%f123, %f2, %f122;
	fma.rn.f32 	%f124, %f123, 0f3BBB989D, 0f3F000000;
	cvt.sat.f32.f32 	%f125, %f124;
	fma.rm.f32 	%f126, %f125, %f114, %f113;
	add.f32 	%f127, %f126, 0fCB40007F;
	neg.f32 	%f128, %f127;
	fma.rn.f32 	%f129, %f123, 0f3FB8AA3B, %f128;
	fma.rn.f32 	%f130, %f123, 0f32A57060, %f129;
	mov.b32 	%r77, %f126;
	shl.b32 	%r78, %r77, 23;
	mov.b32 	%f131, %r78;
	ex2.approx.ftz.f32 	%f132, %f130;
	mul.f32 	%f12, %f132, %f131;
	mul.f32 	%f133, %f108, %f11;
	mul.f32 	%f134, %f408, %f133;
	sqrt.rn.f32 	%f135, %f134;
	mul.f32 	%f13, %f78, 0f3F000000;
	mul.f32 	%f136, %f79, 0f40400000;
	sqrt.rn.f32 	%f137, %f136;
	fma.rn.f32 	%f138, %f13, %f137, %f135;
	setp.gt.f32 	%p3, %f108, 0f00000000;
	mul.f32 	%f14, %f108, %f408;
	fma.rn.f32 	%f139, %f138, %f138, %f14;
	mul.f32 	%f140, %f11, %f139;
	selp.f32 	%f15, %f140, 0f00000000, %p3;
	mov.f32 	%f409, %f2;
	@%p2 bra 	$L__BB1_5;
	mov.f32 	%f141, 0f3F800000;
	sub.f32 	%f142, %f141, %f12;
	div.rn.f32 	%f409, %f142, %f77;
$L__BB1_5:
	mul.f32 	%f18, %f76, %f409;
	shl.b32 	%r80, %r1, 2;
	mov.u32 	%r81, _ZZ22put_euro_heston_cir_o2P17curandStateXORWOWPfS1_fffffffffE12partial_sums;
	add.s32 	%r12, %r81, %r80;
	mov.u32 	%r82, _ZZ22put_euro_heston_cir_o2P17curandStateXORWOWPfS1_fffffffffE20partial_sums_squared;
	add.s32 	%r13, %r82, %r80;
	rcp.rn.f32 	%f19, %f11;
	mul.f32 	%f20, %f7, %f409;
	mul.f32 	%f21, %f18, 0f3F000000;
	cvt.f64.f32 	%fd3, %f2;
	cvt.f64.f32 	%fd4, %f6;
	add.f64 	%fd5, %fd4, 0dBFE0000000000000;
	mul.f64 	%fd6, %fd5, %fd3;
	cvt.rn.f32.f64 	%f143, %fd6;
	cvt.f64.f32 	%fd2, %f143;
	ld.shared.f32 	%f411, [%r12];
	ld.shared.f32 	%f410, [%r13];
	mov.b32 	%r167, 0;
$L__BB1_6:
	ld.param.f32 	%f413, [_Z22put_euro_heston_cir_o2P17curandStateXORWOWPfS1_fffffffff_param_3];
	mov.b32 	%r174, 0;
	mov.f32 	%f412, %f75;
$L__BB1_7:
	mov.u32 	%r22, %r182;
	shr.u32 	%r84, %r178, 2;
	xor.b32  	%r85, %r84, %r178;
	shl.b32 	%r86, %r22, 4;
	shl.b32 	%r87, %r85, 1;
	xor.b32  	%r88, %r87, %r86;
	xor.b32  	%r89, %r88, %r85;
	xor.b32  	%r28, %r89, %r22;
	add.s32 	%r90, %r181, %r28;
	add.s32 	%r91, %r90, 362437;
	cvt.rn.f32.u32 	%f144, %r91;
	fma.rn.f32 	%f145, %f144, 0f2F800000, 0f2F000000;
	shr.u32 	%r92, %r179, 2;
	xor.b32  	%r93, %r92, %r179;
	shl.b32 	%r94, %r28, 4;
	shl.b32 	%r95, %r93, 1;
	xor.b32  	%r96, %r95, %r94;
	xor.b32  	%r97, %r96, %r93;
	xor.b32  	%r29, %r97, %r28;
	add.s32 	%r98, %r181, %r29;
	add.s32 	%r99, %r98, 724874;
	shr.u32 	%r100, %r180, 2;
	xor.b32  	%r101, %r100, %r180;
	shl.b32 	%r102, %r29, 4;
	shl.b32 	%r103, %r101, 1;
	xor.b32  	%r104, %r103, %r102;
	xor.b32  	%r105, %r104, %r101;
	xor.b32  	%r30, %r105, %r29;
	add.s32 	%r106, %r181, %r30;
	add.s32 	%r107, %r106, 1087311;
	cvt.rn.f32.u32 	%f146, %r99;
	fma.rn.f32 	%f147, %f146, 0f2F800000, 0f2F000000;
	cvt.rn.f32.u32 	%f148, %r107;
	fma.rn.f32 	%f149, %f148, 0f30C90FDB, 0f30490FDB;
	setp.lt.f32 	%p4, %f147, 0f00800000;
	mul.f32 	%f150, %f147, 0f4B000000;
	selp.f32 	%f151, %f150, %f147, %p4;
	selp.f32 	%f152, 0fC1B80000, 0f00000000, %p4;
	mov.b32 	%r108, %f151;
	add.s32 	%r109, %r108, -1059760811;
	and.b32  	%r110, %r109, -8388608;
	sub.s32 	%r111, %r108, %r110;
	mov.b32 	%f153, %r111;
	cvt.rn.f32.s32 	%f154, %r110;
	fma.rn.f32 	%f155, %f154, 0f34000000, %f152;
	add.f32 	%f156, %f153, 0fBF800000;
	fma.rn.f32 	%f157, %f156, 0fBE055027, 0f3E1039F6;
	fma.rn.f32 	%f158, %f157, %f156, 0fBDF8CDCC;
	fma.rn.f32 	%f159, %f158, %f156, 0f3E0F2955;
	fma.rn.f32 	%f160, %f159, %f156, 0fBE2AD8B9;
	fma.rn.f32 	%f161, %f160, %f156, 0f3E4CED0B;
	fma.rn.f32 	%f162, %f161, %f156, 0fBE7FFF22;
	fma.rn.f32 	%f163, %f162, %f156, 0f3EAAAA78;
	fma.rn.f32 	%f164, %f163, %f156, 0fBF000000;
	mul.f32 	%f165, %f156, %f164;
	fma.rn.f32 	%f166, %f165, %f156, %f156;
	fma.rn.f32 	%f167, %f155, 0f3F317218, %f166;
	setp.gt.u32 	%p5, %r108, 2139095039;
	fma.rn.f32 	%f168, %f151, 0f7F800000, 0f7F800000;
	selp.f32 	%f169, %f168, %f167, %p5;
	setp.eq.f32 	%p6, %f151, 0f00000000;
	mul.f32 	%f170, %f169, 0fC0000000;
	selp.f32 	%f171, 0f7F800000, %f170, %p6;
	sqrt.rn.f32 	%f172, %f171;
	sin.approx.f32 	%f173, %f149;
	mul.f32 	%f28, %f172, %f173;
	setp.geu.f32 	%p7, %f145, 0f3F000000;
	@%p7 bra 	$L__BB1_14;
	mul.f32 	%f229, %f3, %f412;
	sqrt.rn.f32 	%f230, %f229;
	mul.f32 	%f231, %f28, %f230;
	fma.rn.f32 	%f232, %f231, 0f3BBB989D, 0f3F000000;
	cvt.sat.f32.f32 	%f233, %f232;
	mov.f32 	%f234, 0f4B400001;
	mov.f32 	%f235, 0f437C0000;
	fma.rm.f32 	%f236, %f233, %f235, %f234;
	add.f32 	%f237, %f236, 0fCB40007F;
	neg.f32 	%f238, %f237;
	fma.rn.f32 	%f239, %f231, 0f3FB8AA3B, %f238;
	fma.rn.f32 	%f240, %f231, 0f32A57060, %f239;
	mov.b32 	%r130, %f236;
	shl.b32 	%r131, %r130, 23;
	mov.b32 	%f241, %r131;
	ex2.approx.ftz.f32 	%f242, %f240;
	mul.f32 	%f243, %f242, %f241;
	mul.f32 	%f29, %f413, %f243;
	setp.ltu.f32 	%p12, %f412, %f15;
	@%p12 bra 	$L__BB1_10;
	shr.u32 	%r132, %r23, 2;
	xor.b32  	%r133, %r132, %r23;
	shl.b32 	%r134, %r30, 4;
	shl.b32 	%r135, %r133, 1;
	xor.b32  	%r136, %r135, %r134;
	xor.b32  	%r137, %r136, %r133;
	xor.b32  	%r182, %r137, %r30;
	add.s32 	%r181, %r181, 1449748;
	add.s32 	%r138, %r182, %r181;
	cvt.rn.f32.u32 	%f244, %r138;
	fma.rn.f32 	%f245, %f244, 0f2F800000, 0f2F000000;
	cvt.f64.f32 	%fd13, %f245;
	setp.lt.f64 	%p13, %fd13, 0d3FC5555555555555;
	setp.lt.f64 	%p14, %fd13, 0d3FEAAAAAAAAAAAAB;
	selp.f32 	%f246, 0f00000000, 0f3FDDB3D7, %p14;
	selp.f32 	%f247, 0fBFDDB3D7, %f246, %p13;
	div.rn.f32 	%f248, %f412, %f11;
	sub.f32 	%f249, %f248, %f14;
	sqrt.rn.f32 	%f250, %f249;
	sqrt.rn.f32 	%f251, %f2;
	mul.f32 	%f252, %f13, %f251;
	fma.rn.f32 	%f253, %f247, %f252, %f250;
	mul.f32 	%f254, %f19, %f253;
	mul.f32 	%f255, %f253, %f254;
	sub.f32 	%f414, %f255, %f14;
	bra.uni 	$L__BB1_13;
$L__BB1_10:
	fma.rn.f32 	%f31, %f12, %f412, %f18;
	mul.f32 	%f256, %f31, %f31;
	fma.rn.f32 	%f257, %f12, %f412, %f21;
	fma.rn.f32 	%f258, %f20, %f257, %f256;
	div.rn.f32 	%f259, %f256, %f258;
	mov.f32 	%f260, 0f3F800000;
	sub.f32 	%f261, %f260, %f259;
	sqrt.rn.f32 	%f262, %f261;
	sub.f32 	%f263, %f260, %f262;
	mul.f32 	%f32, %f263, 0f3F000000;
	shr.u32 	%r139, %r23, 2;
	xor.b32  	%r140, %r139, %r23;
	shl.b32 	%r141, %r30, 4;
	shl.b32 	%r142, %r140, 1;
	xor.b32  	%r143, %r142, %r141;
	xor.b32  	%r144, %r143, %r140;
	xor.b32  	%r182, %r144, %r30;
	add.s32 	%r181, %r181, 1449748;
	add.s32 	%r145, %r182, %r181;
	cvt.rn.f32.u32 	%f264, %r145;
	fma.rn.f32 	%f265, %f264, 0f2F800000, 0f2F000000;
	setp.geu.f32 	%p15, %f265, %f32;
	@%p15 bra 	$L__BB1_12;
	mul.f32 	%f269, %f31, 0f3F000000;
	div.rn.f32 	%f414, %f269, %f32;
	bra.uni 	$L__BB1_13;
$L__BB1_12:
	mul.f32 	%f266, %f31, 0f3F000000;
	mov.f32 	%f267, 0f3F800000;
	sub.f32 	%f268, %f267, %f32;
	div.rn.f32 	%f414, %f266, %f268;
$L__BB1_13:
	sub.f32 	%f270, %f414, %f412;
	cvt.f64.f32 	%fd14, %f414;
	cvt.f64.f32 	%fd15, %f270;
	fma.rn.f64 	%fd16, %fd15, 0dBFE0000000000000, %fd14;
	fma.rn.f32 	%f271, %f5, %f270, %f4;
	cvt.f64.f32 	%fd17, %f271;
	fma.rn.f64 	%fd18, %fd16, %fd2, %fd17;
	cvt.rn.f32.f64 	%f272, %fd18;
	fma.rn.f32 	%f273, %f272, 0f3BBB989D, 0f3F000000;
	cvt.sat.f32.f32 	%f274, %f273;
	mov.f32 	%f275, 0f4B400001;
	mov.f32 	%f276, 0f437C0000;
	fma.rm.f32 	%f277, %f274, %f276, %f275;
	add.f32 	%f278, %f277, 0fCB40007F;
	neg.f32 	%f279, %f278;
	fma.rn.f32 	%f280, %f272, 0f3FB8AA3B, %f279;
	fma.rn.f32 	%f281, %f272, 0f32A57060, %f280;
	mov.b32 	%r146, %f277;
	shl.b32 	%r147, %r146, 23;
	mov.b32 	%f282, %r147;
	ex2.approx.ftz.f32 	%f283, %f281;
	mul.f32 	%f284, %f283, %f282;
	mul.f32 	%f413, %f29, %f284;
	bra.uni 	$L__BB1_20;
$L__BB1_14:
	setp.ltu.f32 	%p8, %f412, %f15;
	@%p8 bra 	$L__BB1_16;
	shr.u32 	%r112, %r23, 2;
	xor.b32  	%r113, %r112, %r23;
	shl.b32 	%r114, %r30, 4;
	shl.b32 	%r115, %r113, 1;
	xor.b32  	%r116, %r115, %r114;
	xor.b32  	%r117, %r116, %r113;
	xor.b32  	%r182, %r117, %r30;
	add.s32 	%r181, %r181, 1449748;
	add.s32 	%r118, %r182, %r181;
	cvt.rn.f32.u32 	%f174, %r118;
	fma.rn.f32 	%f175, %f174, 0f2F800000, 0f2F000000;
	cvt.f64.f32 	%fd7, %f175;
	setp.lt.f64 	%p9, %fd7, 0d3FC5555555555555;
	setp.lt.f64 	%p10, %fd7, 0d3FEAAAAAAAAAAAAB;
	selp.f32 	%f176, 0f00000000, 0f3FDDB3D7, %p10;
	selp.f32 	%f177, 0fBFDDB3D7, %f176, %p9;
	div.rn.f32 	%f178, %f412, %f11;
	sub.f32 	%f179, %f178, %f14;
	sqrt.rn.f32 	%f180, %f179;
	sqrt.rn.f32 	%f181, %f2;
	mul.f32 	%f182, %f13, %f181;
	fma.rn.f32 	%f183, %f177, %f182, %f180;
	mul.f32 	%f184, %f19, %f183;
	mul.f32 	%f185, %f183, %f184;
	sub.f32 	%f414, %f185, %f14;
	bra.uni 	$L__BB1_19;
$L__BB1_16:
	fma.rn.f32 	%f38, %f12, %f412, %f18;
	mul.f32 	%f186, %f38, %f38;
	fma.rn.f32 	%f187, %f12, %f412, %f21;
	fma.rn.f32 	%f188, %f20, %f187, %f186;
	div.rn.f32 	%f189, %f186, %f188;
	mov.f32 	%f190, 0f3F800000;
	sub.f32 	%f191, %f190, %f189;
	sqrt.rn.f32 	%f192, %f191;
	sub.f32 	%f193, %f190, %f192;
	mul.f32 	%f39, %f193, 0f3F000000;
	shr.u32 	%r119, %r23, 2;
	xor.b32  	%r120, %r119, %r23;
	shl.b32 	%r121, %r30, 4;
	shl.b32 	%r122, %r120, 1;
	xor.b32  	%r123, %r122, %r121;
	xor.b32  	%r124, %r123, %r120;
	xor.b32  	%r182, %r124, %r30;
	add.s32 	%r181, %r181, 1449748;
	add.s32 	%r125, %r182, %r181;
	cvt.rn.f32.u32 	%f194, %r125;
	fma.rn.f32 	%f195, %f194, 0f2F800000, 0f2F000000;
	setp.geu.f32 	%p11, %f195, %f39;
	@%p11 bra 	$L__BB1_18;
	mul.f32 	%f199, %f38, 0f3F000000;
	div.rn.f32 	%f414, %f199, %f39;
	bra.uni 	$L__BB1_19;
$L__BB1_18:
	mul.f32 	%f196, %f38, 0f3F000000;
	mov.f32 	%f197, 0f3F800000;
	sub.f32 	%f198, %f197, %f39;
	div.rn.f32 	%f414, %f196, %f198;
$L__BB1_19:
	sub.f32 	%f200, %f414, %f412;
	cvt.f64.f32 	%fd8, %f414;
	cvt.f64.f32 	%fd9, %f200;
	fma.rn.f64 	%fd10, %fd9, 0dBFE0000000000000, %fd8;
	fma.rn.f32 	%f201, %f5, %f200, %f4;
	cvt.f64.f32 	%fd11, %f201;
	fma.rn.f64 	%fd12, %fd10, %fd2, %fd11;
	cvt.rn.f32.f64 	%f202, %fd12;
	fma.rn.f32 	%f203, %f202, 0f3BBB989D, 0f3F000000;
	cvt.sat.f32.f32 	%f204, %f203;
	mov.f32 	%f205, 0f4B400001;
	mov.f32 	%f206, 0f437C0000;
	fma.rm.f32 	%f207, %f204, %f206, %f205;
	add.f32 	%f208, %f207, 0fCB40007F;
	neg.f32 	%f209, %f208;
	fma.rn.f32 	%f210, %f202, 0f3FB8AA3B, %f209;
	fma.rn.f32 	%f211, %f202, 0f32A57060, %f210;
	mov.b32 	%r126, %f207;
	shl.b32 	%r127, %r126, 23;
	mov.b32 	%f212, %r127;
	ex2.approx.ftz.f32 	%f213, %f211;
	mul.f32 	%f214, %f213, %f212;
	mul.f32 	%f215, %f413, %f214;
	mul.f32 	%f216, %f3, %f414;
	sqrt.rn.f32 	%f217, %f216;
	mul.f32 	%f218, %f28, %f217;
	fma.rn.f32 	%f219, %f218, 0f3BBB989D, 0f3F000000;
	cvt.sat.f32.f32 	%f220, %f219;
	fma.rm.f32 	%f221, %f220, %f206, %f205;
	add.f32 	%f222, %f221, 0fCB40007F;
	neg.f32 	%f223, %f222;
	fma.rn.f32 	%f224, %f218, 0f3FB8AA3B, %f223;
	fma.rn.f32 	%f225, %f218, 0f32A57060, %f224;
	mov.b32 	%r128, %f221;
	shl.b32 	%r129, %r128, 23;
	mov.b32 	%f226, %r129;
	ex2.approx.ftz.f32 	%f227, %f225;
	mul.f32 	%f228, %f227, %f226;
	mul.f32 	%f413, %f228, %f215;
$L__BB1_20:
	add.s32 	%r174, %r174, 1;
	setp.ne.s32 	%p16, %r174, 100;
	mov.f32 	%f412, %f414;
	mov.u32 	%r23, %r30;
	mov.u32 	%r178, %r22;
	mov.u32 	%r179, %r28;
	mov.u32 	%r180, %r29;
	@%p16 bra 	$L__BB1_7;
	ld.param.f32 	%f407, [_Z22put_euro_heston_cir_o2P17curandStateXORWOWPfS1_fffffffff_param_11];
	setp.eq.s32 	%p17, %r167, 0;
	sub.f32 	%f285, %f407, %f413;
	max.f32 	%f286, %f285, 0f00000000;
	selp.f32 	%f287, 0f00000000, %f411, %p17;
	add.f32 	%f411, %f286, %f287;
	selp.f32 	%f288, 0f00000000, %f410, %p17;
	fma.rn.f32 	%f410, %f286, %f286, %f288;
	add.s32 	%r167, %r167, 1;
	setp.ne.s32 	%p18, %r167, 10;
	mov.u32 	%r23, %r30;
	mov.u32 	%r178, %r22;
	mov.u32 	%r179, %r28;
	mov.u32 	%r180, %r29;
	@%p18 bra 	$L__BB1_6;
	st.shared.f32 	[%r12], %f411;
	st.shared.f32 	[%r13], %f410;
	bar.sync 	0;
	setp.ne.s32 	%p19, %r1, 0;
	@%p19 bra 	$L__BB1_36;
	and.b32  	%r47, %r3, 15;
	setp.lt.u32 	%p20, %r3, 16;
	mov.f32 	%f435, 0f00000000;
	mov.b32 	%r191, 0;
	mov.f32 	%f434, %f435;
	@%p20 bra 	$L__BB1_26;
	and.b32  	%r191, %r3, 2032;
	mov.u32 	%r151, _ZZ22put_euro_heston_cir_o2P17curandStateXORWOWPfS1_fffffffffE12partial_sums;
	add.s32 	%r188, %r151, 32;
	mov.u32 	%r152, _ZZ22put_euro_heston_cir_o2P17curandStateXORWOWPfS1_fffffffffE20partial_sums_squared;
	add.s32 	%r187, %r152, 32;
	and.b32  	%r153, %r3, -16;
	neg.s32 	%r189, %r153;
	mov.f32 	%f435, 0f00000000;
$L__BB1_25:
	.pragma "nounroll";
	ld.shared.f32 	%f292, [%r188+-32];
	add.f32 	%f293, %f434, %f292;
	ld.shared.f32 	%f294, [%r187+-32];
	add.f32 	%f295, %f435, %f294;
	ld.shared.f32 	%f296, [%r188+-28];
	add.f32 	%f297, %f293, %f296;
	ld.shared.f32 	%f298, [%r187+-28];
	add.f32 	%f299, %f295, %f298;
	ld.shared.f32 	%f300, [%r188+-24];
	add.f32 	%f301, %f297, %f300;
	ld.shared.f32 	%f302, [%r187+-24];
	add.f32 	%f303, %f299, %f302;
	ld.shared.f32 	%f304, [%r188+-20];
	add.f32 	%f305, %f301, %f304;
	ld.shared.f32 	%f306, [%r187+-20];
	add.f32 	%f307, %f303, %f306;
	ld.shared.f32 	%f308, [%r188+-16];
	add.f32 	%f309, %f305, %f308;
	ld.shared.f32 	%f310, [%r187+-16];
	add.f32 	%f311, %f307, %f310;
	ld.shared.f32 	%f312, [%r188+-12];
	add.f32 	%f313, %f309, %f312;
	ld.shared.f32 	%f314, [%r187+-12];
	add.f32 	%f315, %f311, %f314;
	ld.shared.f32 	%f316, [%r188+-8];
	add.f32 	%f317, %f313, %f316;
	ld.shared.f32 	%f318, [%r187+-8];
	add.f32 	%f319, %f315, %f318;
	ld.shared.f32 	%f320, [%r188+-4];
	add.f32 	%f321, %f317, %f320;
	ld.shared.f32 	%f322, [%r187+-4];
	add.f32 	%f323, %f319, %f322;
	ld.shared.f32 	%f324, [%r188];
	add.f32 	%f325, %f321, %f324;
	ld.shared.f32 	%f326, [%r187];
	add.f32 	%f327, %f323, %f326;
	ld.shared.f32 	%f328, [%r188+4];
	add.f32 	%f329, %f325, %f328;
	ld.shared.f32 	%f330, [%r187+4];
	add.f32 	%f331, %f327, %f330;
	ld.shared.f32 	%f332, [%r188+8];
	add.f32 	%f333, %f329, %f332;
	ld.shared.f32 	%f334, [%r187+8];
	add.f32 	%f335, %f331, %f334;
	ld.shared.f32 	%f336, [%r188+12];
	add.f32 	%f337, %f333, %f336;
	ld.shared.f32 	%f338, [%r187+12];
	add.f32 	%f339, %f335, %f338;
	ld.shared.f32 	%f340, [%r188+16];
	add.f32 	%f341, %f337, %f340;
	ld.shared.f32 	%f342, [%r187+16];
	add.f32 	%f343, %f339, %f342;
	ld.shared.f32 	%f344, [%r188+20];
	add.f32 	%f345, %f341, %f344;
	ld.shared.f32 	%f346, [%r187+20];
	add.f32 	%f347, %f343, %f346;
	ld.shared.f32 	%f348, [%r188+24];
	add.f32 	%f349, %f345, %f348;
	ld.shared.f32 	%f350, [%r187+24];
	add.f32 	%f351, %f347, %f350;
	ld.shared.f32 	%f352, [%r188+28];
	add.f32 	%f434, %f349, %f352;
	ld.shared.f32 	%f353, [%r187+28];
	add.f32 	%f435, %f351, %f353;
	add.s32 	%r189, %r189, 16;
	add.s32 	%r188, %r188, 64;
	add.s32 	%r187, %r187, 64;
	setp.ne.s32 	%p21, %r189, 0;
	@%p21 bra 	$L__BB1_25;
$L__BB1_26:
	setp.eq.s32 	%p22, %r47, 0;
	@%p22 bra 	$L__BB1_35;
	and.b32  	%r57, %r3, 7;
	setp.lt.u32 	%p23, %r47, 8;
	@%p23 bra 	$L__BB1_29;
	shl.b32 	%r154, %r191, 2;
	mov.u32 	%r155, _ZZ22put_euro_heston_cir_o2P17curandStateXORWOWPfS1_fffffffffE12partial_sums;
	add.s32 	%r156, %r155, %r154;
	ld.shared.f32 	%f355, [%r156];
	add.f32 	%f356, %f434, %f355;
	mov.u32 	%r157, _ZZ22put_euro_heston_cir_o2P17curandStateXORWOWPfS1_fffffffffE20partial_sums_squared;
	add.s32 	%r158, %r157, %r154;
	ld.shared.f32 	%f357, [%r158];
	add.f32 	%f358, %f435, %f357;
	ld.shared.f32 	%f359, [%r156+4];
	add.f32 	%f360, %f356, %f359;
	ld.shared.f32 	%f361, [%r158+4];
	add.f32 	%f362, %f358, %f361;
	ld.shared.f32 	%f363, [%r156+8];
	add.f32 	%f364, %f360, %f363;
	ld.shared.f32 	%f365, [%r158+8];
	add.f32 	%f366, %f362, %f365;
	ld.shared.f32 	%f367, [%r156+12];
	add.f32 	%f368, %f364, %f367;
	ld.shared.f32 	%f369, [%r158+12];
	add.f32 	%f370, %f366, %f369;
	ld.shared.f32 	%f371, [%r156+16];
	add.f32 	%f372, %f368, %f371;
	ld.shared.f32 	%f373, [%r158+16];
	add.f32 	%f374, %f370, %f373;
	ld.shared.f32 	%f375, [%r156+20];
	add.f32 	%f376, %f372, %f375;
	ld.shared.f32 	%f377, [%r158+20];
	add.f32 	%f378, %f374, %f377;
	ld.shared.f32 	%f379, [%r156+24];
	add.f32 	%f380, %f376, %f379;
	ld.shared.f32 	%f381, [%r158+24];
	add.f32 	%f382, %f378, %f381;
	ld.shared.f32 	%f383, [%r156+28];
	add.f32 	%f434, %f380, %f383;
	ld.shared.f32 	%f384, [%r158+28];
	add.f32 	%f435, %f382, %f384;
	add.s32 	%r191, %r191, 8;
$L__BB1_29:
	setp.eq.s32 	%p24, %r57, 0;
	@%p24 bra 	$L__BB1_35;
	and.b32  	%r60, %r3, 3;
	setp.lt.u32 	%p25, %r57, 4;
	@%p25 bra 	$L__BB1_32;
	shl.b32 	%r159, %r191, 2;
	mov.u32 	%r160, _ZZ22put_euro_heston_cir_o2P17curandStateXORWOWPfS1_fffffffffE12partial_sums;
	add.s32 	%r161, %r160, %r159;
	ld.shared.f32 	%f386, [%r161];
	add.f32 	%f387, %f434, %f386;
	mov.u32 	%r162, _ZZ22put_euro_heston_cir_o2P17curandStateXORWOWPfS1_fffffffffE20partial_sums_squared;
	add.s32 	%r163, %r162, %r159;
	ld.shared.f32 	%f388, [%r163];
	add.f32 	%f389, %f435, %f388;
	ld.shared.f32 	%f390, [%r161+4];
	add.f32 	%f391, %f387, %f390;
	ld.shared.f32 	%f392, [%r163+4];
	add.f32 	%f393, %f389, %f392;
	ld.shared.f32 	%f394, [%r161+8];
	add.f32 	%f395, %f391, %f394;
	ld.shared.f32 	%f396, [%r163+8];
	add.f32 	%f397, %f393, %f396;
	ld.shared.f32 	%f398, [%r161+12];
	add.f32 	%f434, %f395, %f398;
	ld.shared.f32 	%f399, [%r163+12];
	add.f32 	%f435, %f397, %f399;
	add.s32 	%r191, %r191, 4;
$L__BB1_32:
	setp.eq.s32 	%p26, %r60, 0;
	@%p26 bra 	$L__BB1_35;
	shl.b32 	%r164, %r191, 2;
	mov.u32 	%r165, _ZZ22put_euro_heston_cir_o2P17curandStateXORWOWPfS1_fffffffffE20partial_sums_squared;
	add.s32 	%r195, %r165, %r164;
	mov.u32 	%r166, _ZZ22put_euro_heston_cir_o2P17curandStateXORWOWPfS1_fffffffffE12partial_sums;
	add.s32 	%r194, %r166, %r164;
	neg.s32 	%r193, %r60;
$L__BB1_34:
	.pragma "nounroll";
	ld.shared.f32 	%f400, [%r194];
	add.f32 	%f434, %f434, %f400;
	ld.shared.f32 	%f401, [%r195];
	add.f32 	%f435, %f435, %f401;
	add.s32 	%r195, %r195, 4;
	add.s32 	%r194, %r194, 4;
	add.s32 	%r193, %r193, 1;
	setp.ne.s32 	%p27, %r193, 0;
	@%p27 bra 	$L__BB1_34;
$L__BB1_35:
	ld.param.u64 	%rd13, [_Z22put_euro_heston_cir_o2P17curandStateXORWOWPfS1_fffffffff_param_2];
	ld.param.u64 	%rd12, [_Z22put_euro_heston_cir_o2P17curandStateXORWOWPfS1_fffffffff_param_1];
	cvta.to.global.u64 	%rd7, %rd12;
	mul.wide.u32 	%rd8, %r2, 4;
	add.s64 	%rd9, %rd7, %rd8;
	ld.global.f32 	%f402, [%rd9];
	add.f32 	%f403, %f434, %f402;
	st.global.f32 	[%rd9], %f403;
	cvta.to.global.u64 	%rd10, %rd13;
	add.s64 	%rd11, %rd10, %rd8;
	ld.global.f32 	%f404, [%rd11];
	add.f32 	%f405, %f435, %f404;
	st.global.f32 	[%rd11], %f405;
$L__BB1_36:
	st.global.v2.u32 	[%rd1], {%r181, %r22};
	st.global.v2.u32 	[%rd1+8], {%r28, %r29};
	st.global.v2.u32 	[%rd1+16], {%r30, %r182};
	st.global.v2.u32 	[%rd1+24], {%r10, %r11};
	st.global.f32 	[%rd1+32], %f1;
	st.global.f64 	[%rd1+40], %fd1;
	ret;

}


// ===== COMPILED SASS (sm_100) =====

	.target	sm_100

	.elftype	@"ET_EXEC"


//--------------------- .note.nv.tkinfo           --------------------------
	.section	.note.nv.tkinfo,"",@"SHT_NOTE"
	.sectionflags	@"SHF_NOTE_NV_TKINFO"
	.tkinfo
        /*0018*/ 	.word	0x00000002
        /*0030*/ 	.string	""
        /*0030*/ 	.string	"ptxas"
        /*0030*/ 	.string	"Cuda compilation tools, release 13.0, V13.0.88"
        /*0030*/ 	.string	"Build cuda_13.0.r13.0/compiler.36424714_0"
        /*0030*/ 	.string	"-arch sm_100 -m 64 "



//--------------------- .note.nv.cuinfo           --------------------------
	.section	.note.nv.cuinfo,"",@"SHT_NOTE"
	.sectionflags	@"SHF_NOTE_NV_CUINFO"
        /*0018*/ 	.short	0x0002
        /*001a*/ 	.short	0x0064
        /*001c*/ 	.short	0x0082
	.zero		2


//--------------------- .nv.info                  --------------------------
	.section	.nv.info,"",@"SHT_CUDA_INFO"
	.align	4


	//----- nvinfo : EIATTR_REGCOUNT
	.align		4
        /*0000*/ 	.byte	0x04, 0x2f
        /*0002*/ 	.short	(.L_10 - .L_9)
	.align		4
.L_9:
        /*0004*/ 	.word	index@(_Z12setup_statesP17curandStateXORWOW)
        /*0008*/ 	.word	0x00000020


	//----- nvinfo : EIATTR_FRAME_SIZE
	.align		4
.L_10:
        /*000c*/ 	.byte	0x04, 0x11
        /*000e*/ 	.short	(.L_12 - .L_11)
	.align		4
.L_11:
        /*0010*/ 	.word	index@(_Z12setup_statesP17curandStateXORWOW)
        /*0014*/ 	.word	0x00000000


	//----- nvinfo : EIATTR_REGCOUNT
	.align		4
.L_12:
        /*0018*/ 	.byte	0x04, 0x2f
        /*001a*/ 	.short	(.L_14 - .L_13)
	.align		4
.L_13:
        /*001c*/ 	.word	index@(_Z22put_euro_heston_cir_o2P17curandStateXORWOWPfS1_fffffffff)
        /*0020*/ 	.word	0x00000035


	//----- nvinfo : EIATTR_FRAME_SIZE
	.align		4
.L_14:
        /*0024*/ 	.byte	0x04, 0x11
        /*0026*/ 	.short	(.L_16 - .L_15)
	.align		4
.L_15:
        /*0028*/ 	.word	index@($__internal_2_$__cuda_sm3x_div_rn_noftz_f32_slowpath)
        /*002c*/ 	.word	0x00000000


	//----- nvinfo : EIATTR_FRAME_SIZE
	.align		4
.L_16:
        /*0030*/ 	.byte	0x04, 0x11
        /*0032*/ 	.short	(.L_18 - .L_17)
	.align		4
.L_17:
        /*0034*/ 	.word	index@($__internal_1_$__cuda_sm20_sqrt_rn_f32_slowpath)
        /*0038*/ 	.word	0x00000000


	//----- nvinfo : EIATTR_FRAME_SIZE
	.align		4
.L_18:
        /*003c*/ 	.byte	0x04, 0x11
        /*003e*/ 	.short	(.L_20 - .L_19)
	.align		4
.L_19:
        /*0040*/ 	.word	index@($__internal_0_$__cuda_sm20_rcp_rn_f32_slowpath)
        /*0044*/ 	.word	0x00000000


	//----- nvinfo : EIATTR_FRAME_SIZE
	.align		4
.L_20:
        /*0048*/ 	.byte	0x04, 0x11
        /*004a*/ 	.short	(.L_22 - .L_21)
	.align		4
.L_21:
        /*004c*/ 	.word	index@(_Z22put_euro_heston_cir_o2P17curandStateXORWOWPfS1_fffffffff)
        /*0050*/ 	.word	0x00000000


	//----- nvinfo : EIATTR_MIN_STACK_SIZE
	.align		4
.L_22:
        /*0054*/ 	.byte	0x04, 0x12
        /*0056*/ 	.short	(.L_24 - .L_23)
	.align		4
.L_23:
        /*0058*/ 	.word	index@(_Z22put_euro_heston_cir_o2P17curandStateXORWOWPfS1_fffffffff)
        /*005c*/ 	.word	0x00000000


	//----- nvinfo : EIATTR_MIN_STACK_SIZE
	.align		4
.L_24:
        /*0060*/ 	.byte	0x04, 0x12
        /*0062*/ 	.short	(.L_26 - .L_25)
	.align		4
.L_25:
        /*0064*/ 	.word	index@(_Z12setup_statesP17curandStateXORWOW)
        /*0068*/ 	.word	0x00000000
.L_26:


//--------------------- .nv.compat                --------------------------
	.section	.nv.compat,"",@"SHT_CUDA_COMPAT_INFO"
	.align	4
        /*0000*/ 	.byte	0x02, 0x09, 0x00, 0x00, 0x02, 0x02, 0x01, 0x00, 0x02, 0x05, 0x05, 0x00, 0x03, 0x07, 0x01, 0x01
        /*0010*/ 	.byte	0x02, 0x03, 0x00, 0x00, 0x02, 0x06, 0x01, 0x00, 0x04, 0x0b, 0x08, 0x00, 0x01, 0x00, 0x00, 0x00
        /*0020*/ 	.byte	0x00, 0x00, 0x00, 0x00


//--------------------- .nv.info._Z22put_euro_heston_cir_o2P17curandStateXORWOWPfS1_fffffffff --------------------------
	.section	.nv.info._Z22put_euro_heston_cir_o2P17curandStateXORWOWPfS1_fffffffff,"",@"SHT_CUDA_INFO"
	.sectionflags	@""
	.align	4


	//----- nvinfo : EIATTR_CUDA_API_VERSION
	.align		4
        /*0000*/ 	.byte	0x04, 0x37
        /*0002*/ 	.short	(.L_28 - .L_27)
.L_27:
        /*0004*/ 	.word	0x00000082


	//----- nvinfo : EIATTR_KPARAM_INFO
	.align		4
.L_28:
        /*0008*/ 	.byte	0x04, 0x17
        /*000a*/ 	.short	(.L_30 - .L_29)
.L_29:
        /*000c*/ 	.word	0x00000000
        /*0010*/ 	.short	0x000b
        /*0012*/ 	.short	0x0038
        /*0014*/ 	.byte	0x00, 0xf0, 0x11, 0x00


	//----- nvinfo : EIATTR_KPARAM_INFO
	.align		4
.L_30:
        /*0018*/ 	.byte	0x04, 0x17
        /*001a*/ 	.short	(.L_32 - .L_31)
.L_31:
        /*001c*/ 	.word	0x00000000
        /*0020*/ 	.short	0x000a
        /*0022*/ 	.short	0x0034
        /*0024*/ 	.byte	0x00, 0xf0, 0x11, 0x00


	//----- nvinfo : EIATTR_KPARAM_INFO
	.align		4
.L_32:
        /*0028*/ 	.byte	0x04, 0x17
        /*002a*/ 	.short	(.L_34 - .L_33)
.L_33:
        /*002c*/ 	.word	0x00000000
        /*0030*/ 	.short	0x0009
        /*0032*/ 	.short	0x0030
        /*0034*/ 	.byte	0x00, 0xf0, 0x11, 0x00


	//----- nvinfo : EIATTR_KPARAM_INFO
	.align		4
.L_34:
        /*0038*/ 	.byte	0x04, 0x17
        /*003a*/ 	.short	(.L_36 - .L_35)
.L_35:
        /*003c*/ 	.word	0x00000000
        /*0040*/ 	.short	0x0008
        /*0042*/ 	.short	0x002c
        /*0044*/ 	.byte	0x00, 0xf0, 0x11, 0x00


	//----- nvinfo : EIATTR_KPARAM_INFO
	.align		4
.L_36:
        /*0048*/ 	.byte	0x04, 0x17
        /*004a*/ 	.short	(.L_38 - .L_37)
.L_37:
        /*004c*/ 	.word	0x00000000
        /*0050*/ 	.short	0x0007
        /*0052*/ 	.short	0x0028
        /*0054*/ 	.byte	0x00, 0xf0, 0x11, 0x00


	//----- nvinfo : EIATTR_KPARAM_INFO
	.align		4
.L_38:
        /*0058*/ 	.byte	0x04, 0x17
        /*005a*/ 	.short	(.L_40 - .L_39)
.L_39:
        /*005c*/ 	.word	0x00000000
        /*0060*/ 	.short	0x0006
        /*0062*/ 	.short	0x0024
        /*0064*/ 	.byte	0x00, 0xf0, 0x11, 0x00


	//----- nvinfo : EIATTR_KPARAM_INFO
	.align		4
.L_40:
        /*0068*/ 	.byte	0x04, 0x17
        /*006a*/ 	.short	(.L_42 - .L_41)
.L_41:
        /*006c*/ 	.word	0x00000000
        /*0070*/ 	.short	0x0005
        /*0072*/ 	.short	0x0020
        /*0074*/ 	.byte	0x00, 0xf0, 0x11, 0x00


	//----- nvinfo : EIATTR_KPARAM_INFO
	.align		4
.L_42:
        /*0078*/ 	.byte	0x04, 0x17
        /*007a*/ 	.short	(.L_44 - .L_43)
.L_43:
        /*007c*/ 	.word	0x00000000
        /*0080*/ 	.short	0x0004
        /*0082*/ 	.short	0x001c
        /*0084*/ 	.byte	0x00, 0xf0, 0x11, 0x00


	//----- nvinfo : EIATTR_KPARAM_INFO
	.align		4
.L_44:
        /*0088*/ 	.byte	0x04, 0x17
        /*008a*/ 	.short	(.L_46 - .L_45)
.L_45:
        /*008c*/ 	.word	0x00000000
        /*0090*/ 	.short	0x0003
        /*0092*/ 	.short	0x0018
        /*0094*/ 	.byte	0x00, 0xf0, 0x11, 0x00


	//----- nvinfo : EIATTR_KPARAM_INFO
	.align		4
.L_46:
        /*0098*/ 	.byte	0x04, 0x17
        /*009a*/ 	.short	(.L_48 - .L_47)
.L_47:
        /*009c*/ 	.word	0x00000000
        /*00a0*/ 	.short	0x0002
        /*00a2*/ 	.short	0x0010
        /*00a4*/ 	.byte	0x00, 0xf5, 0x21, 0x00


	//----- nvinfo : EIATTR_KPARAM_INFO
	.align		4
.L_48:
        /*00a8*/ 	.byte	0x04, 0x17
        /*00aa*/ 	.short	(.L_50 - .L_49)
.L_49:
        /*00ac*/ 	.word	0x00000000
        /*00b0*/ 	.short	0x0001
        /*00b2*/ 	.short	0x0008
        /*00b4*/ 	.byte	0x00, 0xf5, 0x21, 0x00


	//----- nvinfo : EIATTR_KPARAM_INFO
	.align		4
.L_50:
        /*00b8*/ 	.byte	0x04, 0x17
        /*00ba*/ 	.short	(.L_52 - .L_51)
.L_51:
        /*00bc*/ 	.word	0x00000000
        /*00c0*/ 	.short	0x0000
        /*00c2*/ 	.short	0x0000
        /*00c4*/ 	.byte	0x00, 0xf5, 0x21, 0x00


	//----- nvinfo : EIATTR_SPARSE_MMA_MASK
	.align		4
.L_52:
        /*00c8*/ 	.byte	0x03, 0x50
        /*00ca*/ 	.short	0x0000


	//----- nvinfo : EIATTR_MAXREG_COUNT
	.align		4
        /*00cc*/ 	.byte	0x03, 0x1b
        /*00ce*/ 	.short	0x00ff


	//----- nvinfo : EIATTR_NUM_BARRIERS
	.align		4
        /*00d0*/ 	.byte	0x02, 0x4c
        /*00d2*/ 	.byte	0x01
	.zero		1


	//----- nvinfo : EIATTR_MERCURY_ISA_VERSION
	.align		4
        /*00d4*/ 	.byte	0x03, 0x5f
        /*00d6*/ 	.short	0x0101


	//----- nvinfo : EIATTR_VRC_CTA_INIT_COUNT
	.align		4
        /*00d8*/ 	.byte	0x02, 0x4a
	.zero		1
	.zero		1


	//----- nvinfo : EIATTR_EXIT_INSTR_OFFSETS
	.align		4
        /*00dc*/ 	.byte	0x04, 0x1c
        /*00de*/ 	.short	(.L_54 - .L_53)


	//   ....[0]....
.L_53:
        /*00e0*/ 	.word	0x00003820


	//----- nvinfo : EIATTR_CRS_STACK_SIZE
	.align		4
.L_54:
        /*00e4*/ 	.byte	0x04, 0x1e
        /*00e6*/ 	.short	(.L_56 - .L_55)
.L_55:
        /*00e8*/ 	.word	0x00000000


	//----- nvinfo : EIATTR_CBANK_PARAM_SIZE
	.align		4
.L_56:
        /*00ec*/ 	.byte	0x03, 0x19
        /*00ee*/ 	.short	0x003c


	//----- nvinfo : EIATTR_PARAM_CBANK
	.align		4
        /*00f0*/ 	.byte	0x04, 0x0a
        /*00f2*/ 	.short	(.L_58 - .L_57)
	.align		4
.L_57:
        /*00f4*/ 	.word	index@(.nv.constant0._Z22put_euro_heston_cir_o2P17curandStateXORWOWPfS1_fffffffff)
        /*00f8*/ 	.short	0x0380
        /*00fa*/ 	.short	0x003c


	//----- nvinfo : EIATTR_SW_WAR
	.align		4
.L_58:
        /*00fc*/ 	.byte	0x04, 0x36
        /*00fe*/ 	.short	(.L_60 - .L_59)
.L_59:
        /*0100*/ 	.word	0x00000008
.L_60:


//--------------------- .nv.info._Z12setup_statesP17curandStateXORWOW --------------------------
	.section	.nv.info._Z12setup_statesP17curandStateXORWOW,"",@"SHT_CUDA_INFO"
	.sectionflags	@""
	.align	4


	//----- nvinfo : EIATTR_CUDA_API_VERSION
	.align		4
        /*0000*/ 	.byte	0x04, 0x37
        /*0002*/ 	.short	(.L_62 - .L_61)
.L_61:
        /*0004*/ 	.word	0x00000082


	//----- nvinfo : EIATTR_KPARAM_INFO
	.align		4
.L_62:
        /*0008*/ 	.byte	0x04, 0x17
        /*000a*/ 	.short	(.L_64 - .L_63)
.L_63:
        /*000c*/ 	.word	0x00000000
        /*0010*/ 	.short	0x0000
        /*0012*/ 	.short	0x0000
        /*0014*/ 	.byte	0x00, 0xf5, 0x21, 0x00


	//----- nvinfo : EIATTR_SPARSE_MMA_MASK
	.align		4
.L_64:
        /*0018*/ 	.byte	0x03, 0x50
        /*001a*/ 	.short	0x0000


	//----- nvinfo : EIATTR_MAXREG_COUNT
	.align		4
        /*001c*/ 	.byte	0x03, 0x1b
        /*001e*/ 	.short	0x00ff


	//----- nvinfo : EIATTR_MERCURY_ISA_VERSION
	.align		4
        /*0020*/ 	.byte	0x03, 0x5f
        /*0022*/ 	.short	0x0101


	//----- nvinfo : EIATTR_VRC_CTA_INIT_COUNT
	.align		4
        /*0024*/ 	.byte	0x02, 0x4a
	.zero		1
	.zero		1


	//----- nvinfo : EIATTR_EXIT_INSTR_OFFSETS
	.align		4
        /*0028*/ 	.byte	0x04, 0x1c
        /*002a*/ 	.short	(.L_66 - .L_65)


	//   ....[0]....
.L_65:
        /*002c*/ 	.word	0x00000f20


	//----- nvinfo : EIATTR_CRS_STACK_SIZE
	.align		4
.L_66:
        /*0030*/ 	.byte	0x04, 0x1e
        /*0032*/ 	.short	(.L_68 - .L_67)
.L_67:
        /*0034*/ 	.word	0x00000000


	//----- nvinfo : EIATTR_CBANK_PARAM_SIZE
	.align		4
.L_68:
        /*0038*/ 	.byte	0x03, 0x19
        /*003a*/ 	.short	0x0008


	//----- nvinfo : EIATTR_PARAM_CBANK
	.align		4
        /*003c*/ 	.byte	0x04, 0x0a
        /*003e*/ 	.short	(.L_70 - .L_69)
	.align		4
.L_69:
        /*0040*/ 	.word	index@(.nv.constant0._Z12setup_statesP17curandStateXORWOW)
        /*0044*/ 	.short	0x0380
        /*0046*/ 	.short	0x0008


	//----- nvinfo : EIATTR_SW_WAR
	.align		4
.L_70:
        /*0048*/ 	.byte	0x04, 0x36
        /*004a*/ 	.short	(.L_72 - .L_71)
.L_71:
        /*004c*/ 	.word	0x00000008
.L_72:


//--------------------- .nv.callgraph             --------------------------
	.section	.nv.callgraph,"",@"SHT_CUDA_CALLGRAPH"
	.align	4
	.sectionentsize	8
	.align		4
        /*0000*/ 	.word	0x00000000
	.align		4
        /*0004*/ 	.word	0xffffffff
	.align		4
        /*0008*/ 	.word	0x00000000
	.align		4
        /*000c*/ 	.word	0xfffffffe
	.align		4
        /*0010*/ 	.word	0x00000000
	.align		4
        /*0014*/ 	.word	0xfffffffd
	.align		4
        /*0018*/ 	.word	0x00000000
	.align		4
        /*001c*/ 	.word	0xfffffffc


//--------------------- .nv.constant4             --------------------------
	.section	.nv.constant4,"a",@progbits
	.align	8
	.align		8
.nv.constant4:
        /*0000*/ 	.dword	precalc_xorwow_matrix
	.align		8
        /*0008*/ 	.dword	precalc_xorwow_offset_matrix
	.align		8
        /*0010*/ 	.dword	mrg32k3aM1
	.align		8
        /*0018*/ 	.dword	mrg32k3aM2
	.align		8
        /*0020*/ 	.dword	mrg32k3aM1SubSeq
	.align		8
        /*0028*/ 	.dword	mrg32k3aM2SubSeq
	.align		8
        /*0030*/ 	.dword	mrg32k3aM1Seq
	.align		8
        /*0038*/ 	.dword	mrg32k3aM2Seq


//--------------------- .nv.constant3             --------------------------
	.section	.nv.constant3,"a",@progbits
	.align	8
.nv.constant3:
	.type		__cr_lgamma_table,@object
	.size		__cr_lgamma_table,(.L_8 - __cr_lgamma_table)
__cr_lgamma_table:
        /*0000*/ 	.byte	0x00, 0x00, 0x00, 0x00, 0x00, 0x00, 0x00, 0x00, 0x00, 0x00, 0x00, 0x00, 0x00, 0x00, 0x00, 0x00
        /*0010*/ 	.byte	0xef, 0x39, 0xfa, 0xfe, 0x42, 0x2e, 0xe6, 0x3f, 0x02, 0x20, 0x2a, 0xfa, 0x0b, 0xab, 0xfc, 0x3f
        /*0020*/ 	.byte	0xf9, 0x2c, 0x92, 0x7c, 0xa7, 0x6c, 0x09, 0x40, 0xc9, 0x79, 0x44, 0x3c, 0x64, 0x26, 0x13, 0x40
        /*0030*/ 	.byte	0xca, 0x01, 0xcf, 0x3a, 0x27, 0x51, 0x1a, 0x40, 0x30, 0xcc, 0x2d, 0xf3, 0xe1, 0x0c, 0x21, 0x40
        /*0040*/ 	.byte	0x0d, 0xb7, 0xfc, 0x82, 0x8e, 0x35, 0x25, 0x40
.L_8:


//--------------------- .text._Z22put_euro_heston_cir_o2P17curandStateXORWOWPfS1_fffffffff --------------------------
	.section	.text._Z22put_euro_heston_cir_o2P17curandStateXORWOWPfS1_fffffffff,"ax",@progbits
	.align	128
        .global         _Z22put_euro_heston_cir_o2P17curandStateXORWOWPfS1_fffffffff
        .type           _Z22put_euro_heston_cir_o2P17curandStateXORWOWPfS1_fffffffff,@function
        .size           _Z22put_euro_heston_cir_o2P17curandStateXORWOWPfS1_fffffffff,(.L_x_107 - _Z22put_euro_heston_cir_o2P17curandStateXORWOWPfS1_fffffffff)
        .other          _Z22put_euro_heston_cir_o2P17curandStateXORWOWPfS1_fffffffff,@"STO_CUDA_ENTRY STV_DEFAULT"
_Z22put_euro_heston_cir_o2P17curandStateXORWOWPfS1_fffffffff:
.text._Z22put_euro_heston_cir_o2P17curandStateXORWOWPfS1_fffffffff:
[----:B------:R-:W-:Y:S01]  /*0000*/  LDC R1, c[0x0][0x37c] ;  /* 0x0000df00ff017b82 */ /* 0x000fe20000000800 */
[----:B------:R-:W0:Y:S07]  /*0010*/  S2R R9, SR_TID.X ;  /* 0x0000000000097919 */ /* 0x000e2e0000002100 */
[----:B------:R-:W1:Y:S01]  /*0020*/  LDC.64 R48, c[0x0][0x380] ;  /* 0x0000e000ff307b82 */ /* 0x000e620000000a00 */
[----:B------:R-:W0:Y:S01]  /*0030*/  LDCU UR12, c[0x0][0x360] ;  /* 0x00006c00ff0c77ac */ /* 0x000e220008000800 */
[----:B------:R-:W0:Y:S01]  /*0040*/  S2R R2, SR_CTAID.X ;  /* 0x0000000000027919 */ /* 0x000e220000002500 */
[----:B------:R-:W2:Y:S05]  /*0050*/  LDCU.64 UR10, c[0x0][0x358] ;  /* 0x00006b00ff0a77ac */ /* 0x000eaa0008000a00 */
[----:B------:R-:W3:Y:S01]  /*0060*/  LDC R13, c[0x0][0x3b4] ;  /* 0x0000ed00ff0d7b82 */ /* 0x000ee20000000800 */
[----:B0-----:R-:W-:-:S04]  /*0070*/  IMAD R3, R2, UR12, R9 ;  /* 0x0000000c02037c24 */ /* 0x001fc8000f8e0209 */
[----:B-1----:R-:W-:-:S05]  /*0080*/  IMAD.WIDE R48, R3, 0x30, R48 ;  /* 0x0000003003307825 */ /* 0x002fca00078e0230 */
[----:B--2---:R0:W5:Y:S04]  /*0090*/  LDG.E R0, desc[UR10][R48.64+0x20] ;  /* 0x0000200a30007981 */ /* 0x004168000c1e1900 */
[----:B------:R0:W5:Y:S04]  /*00a0*/  LDG.E.64 R46, desc[UR10][R48.64+0x28] ;  /* 0x0000280a302e7981 */ /* 0x000168000c1e1b00 */
[----:B------:R0:W5:Y:S04]  /*00b0*/  LDG.E.64 R44, desc[UR10][R48.64] ;  /* 0x0000000a302c7981 */ /* 0x000168000c1e1b00 */
[----:B------:R0:W5:Y:S04]  /*00c0*/  LDG.E.64 R22, desc[UR10][R48.64+0x8] ;  /* 0x0000080a30167981 */ /* 0x000168000c1e1b00 */
[----:B------:R0:W5:Y:S04]  /*00d0*/  LDG.E.64 R4, desc[UR10][R48.64+0x10] ;  /* 0x0000100a30047981 */ /* 0x000168000c1e1b00 */
[----:B------:R0:W5:Y:S01]  /*00e0*/  LDG.E.64 R6, desc[UR10][R48.64+0x18] ;  /* 0x0000180a30067981 */ /* 0x000162000c1e1b00 */
[----:B------:R-:W-:Y:S01]  /*00f0*/  HFMA2 R8, -RZ, RZ, 1.0341796875, -112.625 ;  /* 0x3c23d70aff087431 */ /* 0x000fe200000001ff */
[----:B------:R-:W-:Y:S01]  /*0100*/  MOV R11, 0x42c80000 ;  /* 0x42c80000000b7802 */ /* 0x000fe20000000f00 */
[----:B---3--:R-:W1:Y:S04]  /*0110*/  FCHK P0, R13, 100 ;  /* 0x42c800000d007902 */ /* 0x008e680000000000 */
[----:B------:R-:W-:-:S04]  /*0120*/  FFMA R11, R8, -R11, 1 ;  /* 0x3f800000080b7423 */ /* 0x000fc8000000080b */
[----:B------:R-:W-:-:S04]  /*0130*/  FFMA R11, R11, R8, 0.0099999997764825820923 ;  /* 0x3c23d70a0b0b7423 */ /* 0x000fc80000000008 */
[----:B------:R-:W-:-:S04]  /*0140*/  FFMA R8, R11, R13, RZ ;  /* 0x0000000d0b087223 */ /* 0x000fc800000000ff */
[----:B------:R-:W-:-:S04]  /*0150*/  FFMA R3, R8, -100, R13 ;  /* 0xc2c8000008037823 */ /* 0x000fc8000000000d */
[----:B------:R-:W-:Y:S01]  /*0160*/  FFMA R11, R11, R3, R8 ;  /* 0x000000030b0b7223 */ /* 0x000fe20000000008 */
[----:B01----:R-:W-:Y:S06]  /*0170*/  @!P0 BRA `(.L_x_0) ;  /* 0x0000000000188947 */ /* 0x003fec0003800000 */
[----:B------:R-:W0:Y:S01]  /*0180*/  LDCU UR4, c[0x0][0x3b4] ;  /* 0x00007680ff0477ac */ /* 0x000e220008000800 */
[----:B------:R-:W-:Y:S02]  /*0190*/  MOV R8, 0x42c80000 ;  /* 0x42c8000000087802 */ /* 0x000fe40000000f00 */
[----:B------:R-:W-:Y:S02]  /*01a0*/  MOV R10, 0x1d0 ;  /* 0x000001d0000a7802 */ /* 0x000fe40000000f00 */
[----:B0-----:R-:W-:-:S07]  /*01b0*/  MOV R36, UR4 ;  /* 0x0000000400247c02 */ /* 0x001fce0008000f00 */
[----:B-----5:R-:W-:Y:S05]  /*01c0*/  CALL.REL.NOINC `($__internal_2_$__cuda_sm3x_div_rn_noftz_f32_slowpath) ;  /* 0x0000003800c87944 */ /* 0x020fea0003c00000 */
[----:B------:R-:W-:-:S07]  /*01d0*/  MOV R11, R8 ;  /* 0x00000008000b7202 */ /* 0x000fce0000000f00 */
.L_x_0:
[----:B------:R-:W0:Y:S01]  /*01e0*/  LDC R13, c[0x0][0x3ac] ;  /* 0x0000eb00ff0d7b82 */ /* 0x000e220000000800 */
[----:B------:R-:W1:Y:S07]  /*01f0*/  LDCU UR4, c[0x0][0x3a4] ;  /* 0x00007480ff0477ac */ /* 0x000e6e0008000800 */
[----:B------:R-:W1:Y:S01]  /*0200*/  LDC R12, c[0x0][0x3b0] ;  /* 0x0000ec00ff0c7b82 */ /* 0x000e620000000800 */
[----:B0-----:R-:W0:Y:S01]  /*0210*/  MUFU.RCP R3, R13 ;  /* 0x0000000d00037308 */ /* 0x001e220000001000 */
[C---:B-1----:R-:W-:Y:S01]  /*0220*/  FMUL R36, R12.reuse, UR4 ;  /* 0x000000040c247c20 */ /* 0x042fe20008400000 */
[----:B------:R-:W-:-:S06]  /*0230*/  FFMA R12, -R12, R12, 1 ;  /* 0x3f8000000c0c7423 */ /* 0x000fcc000000010c */
[----:B------:R-:W1:Y:S01]  /*0240*/  FCHK P0, R36, R13 ;  /* 0x0000000d24007302 */ /* 0x000e620000000000 */
[----:B------:R-:W-:Y:S01]  /*0250*/  FMUL R12, R12, R11 ;  /* 0x0000000b0c0c7220 */ /* 0x000fe20000400000 */
[----:B0-----:R-:W-:-:S04]  /*0260*/  FFMA R8, R3, -R13, 1 ;  /* 0x3f80000003087423 */ /* 0x001fc8000000080d */
[----:B------:R-:W-:-:S04]  /*0270*/  FFMA R3, R3, R8, R3 ;  /* 0x0000000803037223 */ /* 0x000fc80000000003 */
[----:B------:R-:W-:-:S04]  /*0280*/  FFMA R8, R36, R3, RZ ;  /* 0x0000000324087223 */ /* 0x000fc800000000ff */
[----:B------:R-:W-:-:S04]  /*0290*/  FFMA R10, R8, -R13, R36 ;  /* 0x8000000d080a7223 */ /* 0x000fc80000000024 */
[----:B------:R-:W-:Y:S01]  /*02a0*/  FFMA R3, R3, R10, R8 ;  /* 0x0000000a03037223 */ /* 0x000fe20000000008 */
[----:B-1----:R-:W-:Y:S06]  /*02b0*/  @!P0 BRA `(.L_x_1) ;  /* 0x0000000000148947 */ /* 0x002fec0003800000 */
[----:B------:R-:W0:Y:S01]  /*02c0*/  LDCU UR4, c[0x0][0x3ac] ;  /* 0x00007580ff0477ac */ /* 0x000e220008000800 */
[----:B------:R-:W-:Y:S02]  /*02d0*/  MOV R10, 0x300 ;  /* 0x00000300000a7802 */ /* 0x000fe40000000f00 */
[----:B0-----:R-:W-:-:S07]  /*02e0*/  MOV R8, UR4 ;  /* 0x0000000400087c02 */ /* 0x001fce0008000f00 */
[----:B-----5:R-:W-:Y:S05]  /*02f0*/  CALL.REL.NOINC `($__internal_2_$__cuda_sm3x_div_rn_noftz_f32_slowpath) ;  /* 0x00000038007c7944 */ /* 0x020fea0003c00000 */
[----:B------:R-:W-:-:S07]  /*0300*/  MOV R3, R8 ;  /* 0x0000000800037202 */ /* 0x000fce0000000f00 */
.L_x_1:
[----:B------:R-:W0:Y:S01]  /*0310*/  LDC R10, c[0x0][0x3ac] ;  /* 0x0000eb00ff0a7b82 */ /* 0x000e220000000800 */
[----:B------:R-:W1:Y:S01]  /*0320*/  LDCU UR5, c[0x0][0x3b0] ;  /* 0x00007600ff0577ac */ /* 0x000e620008000800 */
[----:B------:R-:W2:Y:S01]  /*0330*/  LDCU UR4, c[0x0][0x3a0] ;  /* 0x00007400ff0477ac */ /* 0x000ea20008000800 */
[----:B-1----:R-:W-:Y:S01]  /*0340*/  MOV R17, UR5 ;  /* 0x0000000500117c02 */ /* 0x002fe20008000f00 */
[----:B--2---:R-:W-:Y:S01]  /*0350*/  FADD R8, -R3, UR4 ;  /* 0x0000000403087e21 */ /* 0x004fe20008000100 */
[----:B0-----:R-:W0:Y:S08]  /*0360*/  MUFU.RCP R13, R10 ;  /* 0x0000000a000d7308 */ /* 0x001e300000001000 */
[----:B------:R-:W1:Y:S01]  /*0370*/  FCHK P0, R17, R10 ;  /* 0x0000000a11007302 */ /* 0x000e620000000000 */
[----:B0-----:R-:W-:-:S04]  /*0380*/  FFMA R14, R13, -R10, 1 ;  /* 0x3f8000000d0e7423 */ /* 0x001fc8000000080a */
[----:B------:R-:W-:Y:S01]  /*0390*/  FFMA R14, R13, R14, R13 ;  /* 0x0000000e0d0e7223 */ /* 0x000fe2000000000d */
[----:B------:R-:W-:-:S03]  /*03a0*/  FMUL R13, R8, R11 ;  /* 0x0000000b080d7220 */ /* 0x000fc60000400000 */
[----:B------:R-:W-:-:S04]  /*03b0*/  FFMA R15, R14, UR5, RZ ;  /* 0x000000050e0f7c23 */ /* 0x000fc800080000ff */
[----:B------:R-:W-:-:S04]  /*03c0*/  FFMA R3, R15, -R10, UR5 ;  /* 0x000000050f037e23 */ /* 0x000fc8000800080a */
[----:B------:R-:W-:Y:S01]  /*03d0*/  FFMA R14, R14, R3, R15 ;  /* 0x000000030e0e7223 */ /* 0x000fe2000000000f */
[----:B-1----:R-:W-:Y:S06]  /*03e0*/  @!P0 BRA `(.L_x_2) ;  /* 0x00000000001c8947 */ /* 0x002fec0003800000 */
[----:B------:R-:W0:Y:S01]  /*03f0*/  LDCU UR4, c[0x0][0x3b0] ;  /* 0x00007600ff0477ac */ /* 0x000e220008000800 */
[----:B------:R-:W-:Y:S01]  /*0400*/  MOV R10, 0x450 ;  /* 0x00000450000a7802 */ /* 0x000fe20000000f00 */
[----:B------:R-:W1:Y:S01]  /*0410*/  LDCU UR5, c[0x0][0x3ac] ;  /* 0x00007580ff0577ac */ /* 0x000e620008000800 */
[----:B0-----:R-:W-:Y:S02]  /*0420*/  MOV R36, UR4 ;  /* 0x0000000400247c02 */ /* 0x001fe40008000f00 */
[----:B-1----:R-:W-:-:S07]  /*0430*/  MOV R8, UR5 ;  /* 0x0000000500087c02 */ /* 0x002fce0008000f00 */
[----:B-----5:R-:W-:Y:S05]  /*0440*/  CALL.REL.NOINC `($__internal_2_$__cuda_sm3x_div_rn_noftz_f32_slowpath) ;  /* 0x0000003800287944 */ /* 0x020fea0003c00000 */
[----:B------:R-:W-:-:S07]  /*0450*/  MOV R14, R8 ;  /* 0x00000008000e7202 */ /* 0x000fce0000000f00 */
.L_x_2:
[----:B------:R-:W0:Y:S01]  /*0460*/  LDC.64 R36, c[0x0][0x3a8] ;  /* 0x0000ea00ff247b82 */ /* 0x000e220000000a00 */
[----:B------:R-:W1:Y:S01]  /*0470*/  LDCU UR4, c[0x0][0x3b0] ;  /* 0x00007600ff0477ac */ /* 0x000e620008000800 */
[----:B0-----:R-:W0:Y:S01]  /*0480*/  MUFU.RCP R8, R37 ;  /* 0x0000002500087308 */ /* 0x001e220000001000 */
[----:B-1----:R-:W-:-:S07]  /*0490*/  FMUL R36, R36, UR4 ;  /* 0x0000000424247c20 */ /* 0x002fce0008400000 */
[----:B------:R-:W1:Y:S01]  /*04a0*/  FCHK P0, R36, R37 ;  /* 0x0000002524007302 */ /* 0x000e620000000000 */
        /* <DEDUP_REMOVED lines=11> */
.L_x_3:
[----:B------:R-:W0:Y:S02]  /*0560*/  LDC.64 R16, c[0x0][0x3a8] ;  /* 0x0000ea00ff107b82 */ /* 0x000e240000000a00 */
[----:B0-----:R-:W-:Y:S01]  /*0570*/  FSETP.NEU.AND P0, PT, R16, RZ, PT ;  /* 0x000000ff1000720b */ /* 0x001fe20003f0d000 */
[----:B------:R-:W-:-:S12]  /*0580*/  FMUL R28, R17, R17 ;  /* 0x00000011111c7220 */ /* 0x000fd80000400000 */
[----:B------:R-:W-:Y:S01]  /*0590*/  @!P0 FMUL R18, R11, 0.5 ;  /* 0x3f0000000b128820 */ /* 0x000fe20000400000 */
[----:B------:R-:W-:Y:S06]  /*05a0*/  @!P0 BRA `(.L_x_4) ;  /* 0x0000000000688947 */ /* 0x000fec0003800000 */
[----:B------:R-:W-:Y:S02]  /*05b0*/  HFMA2 R15, -RZ, RZ, 0.96630859375, -0.0022525787353515625 ;  /* 0x3bbb989dff0f7431 */ /* 0x000fe400000001ff */
[----:B------:R-:W-:Y:S01]  /*05c0*/  FMUL.D2 R8, R11, -R16 ;  /* 0x800000100b087220 */ /* 0x000fe20000300000 */
[----:B------:R-:W-:Y:S01]  /*05d0*/  MOV R17, 0x437c0000 ;  /* 0x437c000000117802 */ /* 0x000fe20000000f00 */
[----:B------:R-:W-:Y:S02]  /*05e0*/  BSSY.RECONVERGENT B0, `(.L_x_4) ;  /* 0x0000016000007945 */ /* 0x000fe40003800200 */
[----:B------:R-:W-:-:S04]  /*05f0*/  FFMA.SAT R10, R8, R15, 0.5 ;  /* 0x3f000000080a7423 */ /* 0x000fc8000000200f */
[----:B------:R-:W-:Y:S02]  /*0600*/  FFMA.RM R10, R10, R17, 12582913 ;  /* 0x4b4000010a0a7423 */ /* 0x000fe40000004011 */
[----:B------:R-:W0:Y:S02]  /*0610*/  MUFU.RCP R17, R16 ;  /* 0x0000001000117308 */ /* 0x000e240000001000 */
[C---:B------:R-:W-:Y:S01]  /*0620*/  FADD R15, R10.reuse, -12583039 ;  /* 0xcb40007f0a0f7421 */ /* 0x040fe20000000000 */
[----:B------:R-:W-:-:S03]  /*0630*/  SHF.L.U32 R36, R10, 0x17, RZ ;  /* 0x000000170a247819 */ /* 0x000fc600000006ff */
[----:B------:R-:W-:-:S04]  /*0640*/  FFMA R15, R8, 1.4426950216293334961, -R15 ;  /* 0x3fb8aa3b080f7823 */ /* 0x000fc8000000080f */
[----:B------:R-:W-:-:S06]  /*0650*/  FFMA R15, R8, 1.925963033500011079e-08, R15 ;  /* 0x32a57060080f7823 */ /* 0x000fcc000000000f */
[----:B------:R-:W1:Y:S01]  /*0660*/  MUFU.EX2 R15, R15 ;  /* 0x0000000f000f7308 */ /* 0x000e620000000800 */
[----:B0-----:R-:W-:-:S04]  /*0670*/  FFMA R8, R17, -R16, 1 ;  /* 0x3f80000011087423 */ /* 0x001fc80000000810 */
[----:B------:R-:W-:Y:S01]  /*0680*/  FFMA R17, R17, R8, R17 ;  /* 0x0000000811117223 */ /* 0x000fe20000000011 */
[----:B-1----:R-:W-:-:S04]  /*0690*/  FFMA R36, R36, -R15, 1 ;  /* 0x3f80000024247423 */ /* 0x002fc8000000080f */
[----:B------:R-:W0:Y:S01]  /*06a0*/  FCHK P0, R36, R16 ;  /* 0x0000001024007302 */ /* 0x000e220000000000 */
[----:B------:R-:W-:-:S04]  /*06b0*/  FFMA R19, R36, R17, RZ ;  /* 0x0000001124137223 */ /* 0x000fc800000000ff */
[----:B------:R-:W-:-:S04]  /*06c0*/  FFMA R8, R19, -R16, R36 ;  /* 0x8000001013087223 */ /* 0x000fc80000000024 */
[----:B------:R-:W-:Y:S01]  /*06d0*/  FFMA R18, R17, R8, R19 ;  /* 0x0000000811127223 */ /* 0x000fe20000000013 */
[----:B0-----:R-:W-:Y:S06]  /*06e0*/  @!P0 BRA `(.L_x_5) ;  /* 0x0000000000148947 */ /* 0x001fec0003800000 */
[----:B------:R-:W0:Y:S01]  /*06f0*/  LDCU UR4, c[0x0][0x3a8] ;  /* 0x00007500ff0477ac */ /* 0x000e220008000800 */
[----:B------:R-:W-:Y:S02]  /*0700*/  MOV R10, 0x730 ;  /* 0x00000730000a7802 */ /* 0x000fe40000000f00 */
[----:B0-----:R-:W-:-:S07]  /*0710*/  MOV R8, UR4 ;  /* 0x0000000400087c02 */ /* 0x001fce0008000f00 */
[----:B-----5:R-:W-:Y:S05]  /*0720*/  CALL.REL.NOINC `($__internal_2_$__cuda_sm3x_div_rn_noftz_f32_slowpath) ;  /* 0x0000003400707944 */ /* 0x020fea0003c00000 */
[----:B------:R-:W-:-:S07]  /*0730*/  MOV R18, R8 ;  /* 0x0000000800127202 */ /* 0x000fce0000000f00 */
.L_x_5:
[----:B------:R-:W-:Y:S05]  /*0740*/  BSYNC.RECONVERGENT B0 ;  /* 0x0000000000007941 */ /* 0x000fea0003800200 */
.L_x_4:
[----:B------:R-:W0:Y:S01]  /*0750*/  LDCU UR4, c[0x0][0x3a8] ;  /* 0x00007500ff0477ac */ /* 0x000e220008000800 */
[----:B------:R-:W-:Y:S01]  /*0760*/  HFMA2 R17, -RZ, RZ, 0.96630859375, -0.0022525787353515625 ;  /* 0x3bbb989dff117431 */ /* 0x000fe200000001ff */
[----:B------:R-:W-:Y:S01]  /*0770*/  MOV R20, 0x437c0000 ;  /* 0x437c000000147802 */ /* 0x000fe20000000f00 */
[----:B------:R-:W1:Y:S01]  /*0780*/  LDC R19, c[0x0][0x3a4] ;  /* 0x0000e900ff137b82 */ /* 0x000e620000000800 */
[----:B------:R-:W-:Y:S01]  /*0790*/  BSSY.RECONVERGENT B0, `(.L_x_6) ;  /* 0x0000024000007945 */ /* 0x000fe20003800200 */
[C---:B0-----:R-:W-:Y:S01]  /*07a0*/  FMUL.D2 R8, R11.reuse, UR4 ;  /* 0x000000040b087c20 */ /* 0x041fe20008300000 */
[----:B------:R-:W-:Y:S01]  /*07b0*/  FMUL R16, R11, -UR4 ;  /* 0x800000040b107c20 */ /* 0x000fe20008400000 */
[----:B------:R-:W-:Y:S02]  /*07c0*/  FSETP.NEU.AND P0, PT, RZ, UR4, PT ;  /* 0x00000004ff007c0b */ /* 0x000fe4000bf0d000 */
[----:B------:R-:W-:-:S04]  /*07d0*/  FFMA.SAT R10, R8, R17, 0.5 ;  /* 0x3f000000080a7423 */ /* 0x000fc80000002011 */
[----:B------:R-:W-:Y:S01]  /*07e0*/  FFMA.RM R10, R10, R20, 12582913 ;  /* 0x4b4000010a0a7423 */ /* 0x000fe20000004014 */
[----:B-1----:R-:W-:-:S03]  /*07f0*/  FFMA R19, R28, 0.25, -R19 ;  /* 0x3e8000001c137823 */ /* 0x002fc60000000813 */
[----:B------:R-:W-:-:S04]  /*0800*/  FADD R15, R10, -12583039 ;  /* 0xcb40007f0a0f7421 */ /* 0x000fc80000000000 */
[----:B------:R-:W-:-:S04]  /*0810*/  FFMA R15, R8, 1.4426950216293334961, -R15 ;  /* 0x3fb8aa3b080f7823 */ /* 0x000fc8000000080f */
[----:B------:R-:W-:Y:S01]  /*0820*/  FFMA R8, R8, 1.925963033500011079e-08, R15 ;  /* 0x32a5706008087823 */ /* 0x000fe2000000000f */
[----:B------:R-:W-:-:S04]  /*0830*/  FFMA.SAT R15, R16, R17, 0.5 ;  /* 0x3f000000100f7423 */ /* 0x000fc80000002011 */
[----:B------:R-:W-:Y:S01]  /*0840*/  FFMA.RM R17, R15, R20, 12582913 ;  /* 0x4b4000010f117423 */ /* 0x000fe20000004014 */
[----:B------:R-:W0:Y:S01]  /*0850*/  MUFU.EX2 R8, R8 ;  /* 0x0000000800087308 */ /* 0x000e220000000800 */
[----:B------:R-:W-:Y:S02]  /*0860*/  SHF.L.U32 R15, R10, 0x17, RZ ;  /* 0x000000170a0f7819 */ /* 0x000fe400000006ff */
[----:B------:R-:W-:-:S04]  /*0870*/  FADD R21, R17, -12583039 ;  /* 0xcb40007f11157421 */ /* 0x000fc80000000000 */
[----:B------:R-:W-:-:S04]  /*0880*/  FFMA R21, R16, 1.4426950216293334961, -R21 ;  /* 0x3fb8aa3b10157823 */ /* 0x000fc80000000815 */
[----:B------:R-:W-:Y:S01]  /*0890*/  FFMA R21, R16, 1.925963033500011079e-08, R21 ;  /* 0x32a5706010157823 */ /* 0x000fe20000000015 */
[----:B------:R-:W-:Y:S01]  /*08a0*/  SHF.L.U32 R16, R17, 0x17, RZ ;  /* 0x0000001711107819 */ /* 0x000fe200000006ff */
[----:B0-----:R-:W-:-:S04]  /*08b0*/  FMUL R15, R15, R8 ;  /* 0x000000080f0f7220 */ /* 0x001fc80000400000 */
[----:B------:R-:W0:Y:S01]  /*08c0*/  MUFU.EX2 R21, R21 ;  /* 0x0000001500157308 */ /* 0x000e220000000800 */
[----:B------:R-:W-:-:S04]  /*08d0*/  FMUL R25, R19, R15 ;  /* 0x0000000f13197220 */ /* 0x000fc80000400000 */
[----:B------:R-:W-:-:S04]  /*08e0*/  FMUL R25, R25, R18 ;  /* 0x0000001219197220 */ /* 0x000fc80000400000 */
[----:B------:R1:W2:Y:S01]  /*08f0*/  MUFU.RSQ R10, R25 ;  /* 0x00000019000a7308 */ /* 0x0002a20000001400 */
[----:B------:R-:W-:-:S04]  /*0900*/  IADD3 R8, PT, PT, R25, -0xd000000, RZ ;  /* 0xf300000019087810 */ /* 0x000fc80007ffe0ff */
[----:B------:R-:W-:Y:S01]  /*0910*/  ISETP.GT.U32.AND P1, PT, R8, 0x727fffff, PT ;  /* 0x727fffff0800780c */ /* 0x000fe20003f24070 */
[----:B0-----:R-:W-:-:S12]  /*0920*/  FMUL R16, R16, R21 ;  /* 0x0000001510107220 */ /* 0x001fd80000400000 */
[----:B-12---:R-:W-:Y:S05]  /*0930*/  @!P1 BRA `(.L_x_7) ;  /* 0x0000000000149947 */ /* 0x006fea0003800000 */
[----:B------:R-:W-:Y:S02]  /*0940*/  MOV R8, R25 ;  /* 0x0000001900087202 */ /* 0x000fe40000000f00 */
[----:B------:R-:W-:-:S07]  /*0950*/  MOV R10, 0x970 ;  /* 0x00000970000a7802 */ /* 0x000fce0000000f00 */
[----:B-----5:R-:W-:Y:S05]  /*0960*/  CALL.REL.NOINC `($__internal_1_$__cuda_sm20_sqrt_rn_f32_slowpath) ;  /* 0x0000003000887944 */ /* 0x020fea0003c00000 */
[----:B------:R-:W-:Y:S01]  /*0970*/  MOV R20, R36 ;  /* 0x0000002400147202 */ /* 0x000fe20000000f00 */
[----:B------:R-:W-:Y:S06]  /*0980*/  BRA `(.L_x_8) ;  /* 0x0000000000107947 */ /* 0x000fec0003800000 */
.L_x_7:
[----:B------:R-:W-:Y:S01]  /*0990*/  FMUL.FTZ R20, R25, R10 ;  /* 0x0000000a19147220 */ /* 0x000fe20000410000 */
[----:B------:R-:W-:-:S03]  /*09a0*/  FMUL.FTZ R8, R10, 0.5 ;  /* 0x3f0000000a087820 */ /* 0x000fc60000410000 */
[----:B------:R-:W-:-:S04]  /*09b0*/  FFMA R17, -R20, R20, R25 ;  /* 0x0000001414117223 */ /* 0x000fc80000000119 */
[----:B------:R-:W-:-:S07]  /*09c0*/  FFMA R20, R17, R8, R20 ;  /* 0x0000000811147223 */ /* 0x000fce0000000014 */
.L_x_8:
[----:B------:R-:W-:Y:S05]  /*09d0*/  BSYNC.RECONVERGENT B0 ;  /* 0x0000000000007941 */ /* 0x000fea0003800200 */
.L_x_6:
[----:B------:R-:W0:Y:S08]  /*09e0*/  LDC R8, c[0x0][0x3b4] ;  /* 0x0000ed00ff087b82 */ /* 0x000e300000000800 */
[----:B------:R-:W1:Y:S01]  /*09f0*/  LDC R17, c[0x0][0x3ac] ;  /* 0x0000eb00ff117b82 */ /* 0x000e620000000800 */
[----:B0-----:R-:W-:-:S04]  /*0a00*/  FMUL R8, R8, 3 ;  /* 0x4040000008087820 */ /* 0x001fc80000400000 */
[----:B------:R0:W2:Y:S01]  /*0a10*/  MUFU.RSQ R21, R8 ;  /* 0x0000000800157308 */ /* 0x0000a20000001400 */
[----:B------:R-:W-:Y:S01]  /*0a20*/  IADD3 R10, PT, PT, R8, -0xd000000, RZ ;  /* 0xf3000000080a7810 */ /* 0x000fe20007ffe0ff */
[----:B-1----:R-:W-:-:S03]  /*0a30*/  FMUL R17, R17, 0.5 ;  /* 0x3f00000011117820 */ /* 0x002fc60000400000 */
[----:B------:R-:W-:-:S13]  /*0a40*/  ISETP.GT.U32.AND P1, PT, R10, 0x727fffff, PT ;  /* 0x727fffff0a00780c */ /* 0x000fda0003f24070 */
[----:B0-2---:R-:W-:Y:S05]  /*0a50*/  @!P1 BRA `(.L_x_9) ;  /* 0x0000000000149947 */ /* 0x005fea0003800000 */
[----:B------:R-:W-:Y:S01]  /*0a60*/  BSSY.RECONVERGENT B0, `(.L_x_10) ;  /* 0x0000003000007945 */ /* 0x000fe20003800200 */
[----:B------:R-:W-:-:S07]  /*0a70*/  MOV R10, 0xa90 ;  /* 0x00000a90000a7802 */ /* 0x000fce0000000f00 */
[----:B-----5:R-:W-:Y:S05]  /*0a80*/  CALL.REL.NOINC `($__internal_1_$__cuda_sm20_sqrt_rn_f32_slowpath) ;  /* 0x0000003000407944 */ /* 0x020fea0003c00000 */
[----:B------:R-:W-:Y:S05]  /*0a90*/  BSYNC.RECONVERGENT B0 ;  /* 0x0000000000007941 */ /* 0x000fea0003800200 */
.L_x_10:
[----:B------:R-:W-:Y:S05]  /*0aa0*/  BRA `(.L_x_11) ;  /* 0x0000000000107947 */ /* 0x000fea0003800000 */
.L_x_9:
[----:B------:R-:W-:Y:S01]  /*0ab0*/  FMUL.FTZ R25, R8, R21 ;  /* 0x0000001508197220 */ /* 0x000fe20000410000 */
[----:B------:R-:W-:-:S03]  /*0ac0*/  FMUL.FTZ R21, R21, 0.5 ;  /* 0x3f00000015157820 */ /* 0x000fc60000410000 */
[----:B------:R-:W-:-:S04]  /*0ad0*/  FFMA R8, -R25, R25, R8 ;  /* 0x0000001919087223 */ /* 0x000fc80000000108 */
[----:B------:R-:W-:-:S07]  /*0ae0*/  FFMA R36, R8, R21, R25 ;  /* 0x0000001508247223 */ /* 0x000fce0000000019 */
.L_x_11:
[----:B------:R-:W-:Y:S01]  /*0af0*/  FFMA R21, R17, R36, R20 ;  /* 0x0000002411157223 */ /* 0x000fe20000000014 */
[C---:B------:R-:W-:Y:S01]  /*0b00*/  FMUL R18, R19.reuse, R18 ;  /* 0x0000001213127220 */ /* 0x040fe20000400000 */
[----:B------:R-:W-:Y:S02]  /*0b10*/  FSETP.GT.AND P1, PT, R19, RZ, PT ;  /* 0x000000ff1300720b */ /* 0x000fe40003f24000 */
[----:B------:R-:W-:Y:S01]  /*0b20*/  MOV R37, R11 ;  /* 0x0000000b00257202 */ /* 0x000fe20000000f00 */
[----:B------:R-:W-:-:S04]  /*0b30*/  FFMA R8, R21, R21, R18 ;  /* 0x0000001515087223 */ /* 0x000fc80000000012 */
[----:B------:R-:W-:-:S05]  /*0b40*/  FMUL R8, R15, R8 ;  /* 0x000000080f087220 */ /* 0x000fca0000400000 */
[----:B------:R-:W-:Y:S01]  /*0b50*/  FSEL R19, R8, RZ, P1 ;  /* 0x000000ff08137208 */ /* 0x000fe20000800000 */
[----:B------:R-:W-:Y:S06]  /*0b60*/  @!P0 BRA `(.L_x_12) ;  /* 0x0000000000448947 */ /* 0x000fec0003800000 */
[----:B------:R-:W0:Y:S01]  /*0b70*/  LDC R25, c[0x0][0x3a8] ;  /* 0x0000ea00ff197b82 */ /* 0x000e220000000800 */
[----:B------:R-:W-:Y:S01]  /*0b80*/  FADD R36, -R16, 1 ;  /* 0x3f80000010247421 */ /* 0x000fe20000000100 */
[----:B------:R-:W-:Y:S01]  /*0b90*/  BSSY.RECONVERGENT B0, `(.L_x_12) ;  /* 0x000000e000007945 */ /* 0x000fe20003800200 */
[----:B0-----:R-:W0:Y:S08]  /*0ba0*/  MUFU.RCP R8, R25 ;  /* 0x0000001900087308 */ /* 0x001e300000001000 */
        /* <DEDUP_REMOVED lines=12> */
.L_x_13:
[----:B------:R-:W-:Y:S05]  /*0c70*/  BSYNC.RECONVERGENT B0 ;  /* 0x0000000000007941 */ /* 0x000fea0003800200 */
.L_x_12:
[----:B------:R-:W0:Y:S01]  /*0c80*/  S2UR UR6, SR_CgaCtaId ;  /* 0x00000000000679c3 */ /* 0x000e220000008800 */
[----:B------:R-:W-:Y:S01]  /*0c90*/  IADD3 R8, PT, PT, R15, 0x1800000, RZ ;  /* 0x018000000f087810 */ /* 0x000fe20007ffe0ff */
[----:B------:R-:W1:Y:S01]  /*0ca0*/  LDCU UR7, c[0x0][0x3a4] ;  /* 0x00007480ff0777ac */ /* 0x000e620008000800 */
[----:B------:R-:W-:Y:S02]  /*0cb0*/  BSSY.RECONVERGENT B0, `(.L_x_14) ;  /* 0x0000012000007945 */ /* 0x000fe40003800200 */
[----:B------:R-:W-:Y:S01]  /*0cc0*/  LOP3.LUT R8, R8, 0x7f800000, RZ, 0xc0, !PT ;  /* 0x7f80000008087812 */ /* 0x000fe200078ec0ff */
[----:B------:R-:W-:Y:S02]  /*0cd0*/  UMOV UR4, 0x400 ;  /* 0x0000040000047882 */ /* 0x000fe40000000000 */
[----:B------:R-:W-:Y:S01]  /*0ce0*/  UIADD3 UR5, UPT, UPT, UR4, 0x400, URZ ;  /* 0x0000040004057890 */ /* 0x000fe2000fffe0ff */
[----:B------:R-:W-:Y:S01]  /*0cf0*/  ISETP.GT.U32.AND P0, PT, R8, 0x1ffffff, PT ;  /* 0x01ffffff0800780c */ /* 0x000fe20003f04070 */
[----:B-1----:R-:W-:Y:S01]  /*0d00*/  FMUL R21, R37, UR7 ;  /* 0x0000000725157c20 */ /* 0x002fe20008400000 */
[----:B0-----:R-:W-:-:S02]  /*0d10*/  ULEA UR4, UR6, UR4, 0x18 ;  /* 0x0000000406047291 */ /* 0x001fc4000f8ec0ff */
[----:B------:R-:W-:-:S04]  /*0d20*/  ULEA UR5, UR6, UR5, 0x18 ;  /* 0x0000000506057291 */ /* 0x000fc8000f8ec0ff */
[C---:B------:R-:W-:Y:S02]  /*0d30*/  LEA R20, R9.reuse, UR4, 0x2 ;  /* 0x0000000409147c11 */ /* 0x040fe4000f8e10ff */
[----:B------:R-:W-:-:S03]  /*0d40*/  LEA R26, R9, UR5, 0x2 ;  /* 0x00000005091a7c11 */ /* 0x000fc6000f8e10ff */
[----:B------:R-:W-:Y:S05]  /*0d50*/  @P0 BRA `(.L_x_15) ;  /* 0x00000000000c0947 */ /* 0x000fea0003800000 */
[----:B------:R-:W-:-:S07]  /*0d60*/  MOV R10, 0xd80 ;  /* 0x00000d80000a7802 */ /* 0x000fce0000000f00 */
[----:B-----5:R-:W-:Y:S05]  /*0d70*/  CALL.REL.NOINC `($__internal_0_$__cuda_sm20_rcp_rn_f32_slowpath) ;  /* 0x0000002800ac7944 */ /* 0x020fea0003c00000 */
[----:B------:R-:W-:Y:S05]  /*0d80*/  BRA `(.L_x_16) ;  /* 0x0000000000107947 */ /* 0x000fea0003800000 */
.L_x_15:
[----:B------:R-:W0:Y:S02]  /*0d90*/  MUFU.RCP R8, R15 ;  /* 0x0000000f00087308 */ /* 0x000e240000001000 */
[----:B0-----:R-:W-:-:S04]  /*0da0*/  FFMA R10, R15, R8, -1 ;  /* 0xbf8000000f0a7423 */ /* 0x001fc80000000008 */
[----:B------:R-:W-:-:S04]  /*0db0*/  FADD.FTZ R27, -R10, -RZ ;  /* 0x800000ff0a1b7221 */ /* 0x000fc80000010100 */
[----:B------:R-:W-:-:S07]  /*0dc0*/  FFMA R27, R8, R27, R8 ;  /* 0x0000001b081b7223 */ /* 0x000fce0000000008 */
.L_x_16:
[----:B------:R-:W-:Y:S05]  /*0dd0*/  BSYNC.RECONVERGENT B0 ;  /* 0x0000000000007941 */ /* 0x000fea0003800200 */
.L_x_14:
[----:B------:R-:W0:Y:S01]  /*0de0*/  F2F.F64.F32 R24, R3 ;  /* 0x0000000300187310 */ /* 0x000e220000201800 */
[----:B------:R1:W2:Y:S01]  /*0df0*/  LDS R29, [R20] ;  /* 0x00000000141d7984 */ /* 0x0002a20000000800 */
[----:B------:R-:W-:Y:S01]  /*0e00*/  FMUL R28, R28, R37 ;  /* 0x000000251c1c7220 */ /* 0x000fe20000400000 */
[----:B------:R-:W-:Y:S02]  /*0e10*/  UMOV UR4, URZ ;  /* 0x000000ff00047c82 */ /* 0x000fe40008000000 */
[----:B------:R1:W3:Y:S03]  /*0e20*/  LDS R31, [R26] ;  /* 0x000000001a1f7984 */ /* 0x0002e60000000800 */
[----:B------:R-:W4:Y:S01]  /*0e30*/  F2F.F64.F32 R32, R11 ;  /* 0x0000000b00207310 */ /* 0x000f220000201800 */
[----:B0-----:R-:W-:-:S08]  /*0e40*/  DADD R24, R24, -0.5 ;  /* 0xbfe0000018187429 */ /* 0x001fd00000000000 */
[----:B----4-:R-:W-:Y:S01]  /*0e50*/  DMUL R34, R32, R24 ;  /* 0x0000001820227228 */ /* 0x010fe20000000000 */
[----:B------:R-:W-:-:S05]  /*0e60*/  FMUL R33, R21, 0.5 ;  /* 0x3f00000015217820 */ /* 0x000fca0000400000 */
[----:B------:R-:W0:Y:S08]  /*0e70*/  F2F.F32.F64 R24, R34 ;  /* 0x0000002200187310 */ /* 0x000e300000301000 */
[----:B012---:R-:W0:Y:S02]  /*0e80*/  F2F.F64.F32 R24, R24 ;  /* 0x0000001800187310 */ /* 0x007e240000201800 */
.L_x_70:
[----:B------:R-:W1:Y:S01]  /*0e90*/  LDCU.64 UR6, c[0x0][0x398] ;  /* 0x00007300ff0677ac */ /* 0x000e620008000a00 */
[----:B------:R-:W-:Y:S01]  /*0ea0*/  UMOV UR5, URZ ;  /* 0x000000ff00057c82 */ /* 0x000fe20008000000 */
[----:B-1----:R-:W-:Y:S02]  /*0eb0*/  MOV R30, UR6 ;  /* 0x00000006001e7c02 */ /* 0x002fe40008000f00 */
[----:B------:R-:W-:-:S07]  /*0ec0*/  MOV R32, UR7 ;  /* 0x0000000700207c02 */ /* 0x000fce0008000f00 */
.L_x_69:
[----:B-----5:R-:W-:Y:S01]  /*0ed0*/  SHF.R.U32.HI R8, RZ, 0x2, R45 ;  /* 0x00000002ff087819 */ /* 0x020fe2000001162d */
[----:B------:R-:W-:Y:S01]  /*0ee0*/  UIADD3 UR5, UPT, UPT, UR5, 0x1, URZ ;  /* 0x0000000105057890 */ /* 0x000fe2000fffe0ff */
[----:B------:R-:W-:Y:S01]  /*0ef0*/  SHF.L.U32 R3, R5, 0x4, RZ ;  /* 0x0000000405037819 */ /* 0x000fe200000006ff */
[----:B------:R-:W-:Y:S01]  /*0f00*/  BSSY.RECONVERGENT B0, `(.L_x_17) ;  /* 0x0000045000007945 */ /* 0x000fe20003800200 */
[----:B------:R-:W-:Y:S01]  /*0f10*/  LOP3.LUT R8, R8, R45, RZ, 0x3c, !PT ;  /* 0x0000002d08087212 */ /* 0x000fe200078e3cff */
[----:B------:R-:W-:Y:S01]  /*0f20*/  UISETP.NE.AND UP0, UPT, UR5, 0x64, UPT ;  /* 0x000000640500788c */ /* 0x000fe2000bf05270 */
[----:B------:R-:W-:Y:S02]  /*0f30*/  SHF.R.U32.HI R35, RZ, 0x2, R22 ;  /* 0x00000002ff237819 */ /* 0x000fe40000011616 */
[----:B------:R-:W-:Y:S02]  /*0f40*/  SHF.L.U32 R10, R8, 0x1, RZ ;  /* 0x00000001080a7819 */ /* 0x000fe400000006ff */
[----:B------:R-:W-:-:S02]  /*0f50*/  LOP3.LUT R35, R35, R22, RZ, 0x3c, !PT ;  /* 0x0000001623237212 */ /* 0x000fc400078e3cff */
[----:B------:R-:W-:Y:S02]  /*0f60*/  LOP3.LUT R10, R8, R10, R3, 0x96, !PT ;  /* 0x0000000a080a7212 */ /* 0x000fe400078e9603 */
[----:B------:R-:W-:Y:S02]  /*0f70*/  SHF.L.U32 R3, R35, 0x1, RZ ;  /* 0x0000000123037819 */ /* 0x000fe400000006ff */
[----:B------:R-:W-:Y:S02]  /*0f80*/  LOP3.LUT R40, R10, R5, RZ, 0x3c, !PT ;  /* 0x000000050a287212 */ /* 0x000fe400078e3cff */
[----:B------:R-:W-:Y:S02]  /*0f90*/  MOV R37, 0x3e055027 ;  /* 0x3e05502700257802 */ /* 0x000fe40000000f00 */
[----:B------:R-:W-:-:S04]  /*0fa0*/  SHF.L.U32 R8, R40, 0x4, RZ ;  /* 0x0000000428087819 */ /* 0x000fc800000006ff */
[----:B------:R-:W-:-:S04]  /*0fb0*/  LOP3.LUT R3, R35, R3, R8, 0x96, !PT ;  /* 0x0000000323037212 */ /* 0x000fc800078e9608 */
[----:B------:R-:W-:Y:S01]  /*0fc0*/  LOP3.LUT R41, R3, R40, RZ, 0x3c, !PT ;  /* 0x0000002803297212 */ /* 0x000fe200078e3cff */
[----:B------:R-:W-:-:S03]  /*0fd0*/  HFMA2 R3, -RZ, RZ, 0.1171875, 0 ;  /* 0x2f800000ff037431 */ /* 0x000fc600000001ff */
[----:B------:R-:W-:-:S04]  /*0fe0*/  IADD3 R8, PT, PT, R44, 0xb0f8a, R41 ;  /* 0x000b0f8a2c087810 */ /* 0x000fc80007ffe029 */
[----:B------:R-:W-:-:S05]  /*0ff0*/  I2FP.F32.U32 R8, R8 ;  /* 0x0000000800087245 */ /* 0x000fca0000201000 */
[----:B------:R-:W-:-:S05]  /*1000*/  FFMA R8, R8, R3, 1.1641532182693481445e-10 ;  /* 0x2f00000008087423 */ /* 0x000fca0000000003 */
[----:B------:R-:W-:-:S13]  /*1010*/  FSETP.GEU.AND P0, PT, R8, 1.175494350822287508e-38, PT ;  /* 0x008000000800780b */ /* 0x000fda0003f0e000 */
[----:B------:R-:W-:-:S05]  /*1020*/  @!P0 FMUL R8, R8, 8388608 ;  /* 0x4b00000008088820 */ /* 0x000fca0000400000 */
[----:B------:R-:W-:-:S04]  /*1030*/  IADD3 R10, PT, PT, R8, -0x3f2aaaab, RZ ;  /* 0xc0d55555080a7810 */ /* 0x000fc80007ffe0ff */
[----:B------:R-:W-:-:S04]  /*1040*/  LOP3.LUT R35, R10, 0xff800000, RZ, 0xc0, !PT ;  /* 0xff8000000a237812 */ /* 0x000fc800078ec0ff */
[-C--:B------:R-:W-:Y:S02]  /*1050*/  IADD3 R10, PT, PT, R8, -R35.reuse, RZ ;  /* 0x80000023080a7210 */ /* 0x080fe40007ffe0ff */
[----:B------:R-:W-:-:S03]  /*1060*/  I2FP.F32.S32 R35, R35 ;  /* 0x0000002300237245 */ /* 0x000fc60000201400 */
[----:B------:R-:W-:Y:S01]  /*1070*/  FADD R22, R10, -1 ;  /* 0xbf8000000a167421 */ /* 0x000fe20000000000 */
[----:B------:R-:W-:Y:S02]  /*1080*/  FSEL R10, RZ, -23, P0 ;  /* 0xc1b80000ff0a7808 */ /* 0x000fe40000000000 */
[----:B------:R-:W-:Y:S01]  /*1090*/  ISETP.GT.U32.AND P0, PT, R8, 0x7f7fffff, PT ;  /* 0x7f7fffff0800780c */ /* 0x000fe20003f04070 */
[C---:B------:R-:W-:Y:S02]  /*10a0*/  FFMA R37, R22.reuse, -R37, 0.14084610342979431152 ;  /* 0x3e1039f616257423 */ /* 0x040fe40000000825 */
[----:B------:R-:W-:Y:S01]  /*10b0*/  FFMA R35, R35, 1.1920928955078125e-07, R10 ;  /* 0x3400000023237823 */ /* 0x000fe2000000000a */
[----:B------:R-:W-:Y:S01]  /*10c0*/  SHF.R.U32.HI R10, RZ, 0x2, R23 ;  /* 0x00000002ff0a7819 */ /* 0x000fe20000011617 */
[----:B------:R-:W-:-:S03]  /*10d0*/  FFMA R37, R22, R37, -0.12148627638816833496 ;  /* 0xbdf8cdcc16257423 */ /* 0x000fc60000000025 */
[----:B------:R-:W-:Y:S01]  /*10e0*/  LOP3.LUT R10, R10, R23, RZ, 0x3c, !PT ;  /* 0x000000170a0a7212 */ /* 0x000fe200078e3cff */
[----:B------:R-:W-:Y:S01]  /*10f0*/  FFMA R37, R22, R37, 0.13980610668659210205 ;  /* 0x3e0f295516257423 */ /* 0x000fe20000000025 */
[----:B------:R-:W-:-:S03]  /*1100*/  SHF.L.U32 R23, R41, 0x4, RZ ;  /* 0x0000000429177819 */ /* 0x000fc600000006ff */
[----:B------:R-:W-:-:S04]  /*1110*/  FFMA R37, R22, R37, -0.16684235632419586182 ;  /* 0xbe2ad8b916257423 */ /* 0x000fc80000000025 */
[----:B------:R-:W-:-:S04]  /*1120*/  FFMA R37, R22, R37, 0.20012299716472625732 ;  /* 0x3e4ced0b16257423 */ /* 0x000fc80000000025 */
[----:B------:R-:W-:-:S04]  /*1130*/  FFMA R37, R22, R37, -0.24999669194221496582 ;  /* 0xbe7fff2216257423 */ /* 0x000fc80000000025 */
[----:B------:R-:W-:-:S04]  /*1140*/  FFMA R37, R22, R37, 0.33333182334899902344 ;  /* 0x3eaaaa7816257423 */ /* 0x000fc80000000025 */
[----:B------:R-:W-:-:S04]  /*1150*/  FFMA R37, R22, R37, -0.5 ;  /* 0xbf00000016257423 */ /* 0x000fc80000000025 */
[----:B------:R-:W-:-:S04]  /*1160*/  FMUL R37, R22, R37 ;  /* 0x0000002516257220 */ /* 0x000fc80000400000 */
[----:B------:R-:W-:Y:S01]  /*1170*/  FFMA R22, R22, R37, R22 ;  /* 0x0000002516167223 */ /* 0x000fe20000000016 */
[----:B------:R-:W-:-:S03]  /*1180*/  MOV R37, 0x7f800000 ;  /* 0x7f80000000257802 */ /* 0x000fc60000000f00 */
[----:B------:R-:W-:Y:S01]  /*1190*/  FFMA R35, R35, 0.69314718246459960938, R22 ;  /* 0x3f31721823237823 */ /* 0x000fe20000000016 */
[----:B------:R-:W-:Y:S01]  /*11a0*/  SHF.L.U32 R22, R10, 0x1, RZ ;  /* 0x000000010a167819 */ /* 0x000fe200000006ff */
[C---:B------:R-:W-:Y:S01]  /*11b0*/  @P0 FFMA R35, R8.reuse, R37, +INF ;  /* 0x7f80000008230423 */ /* 0x040fe20000000025 */
[----:B------:R-:W-:Y:S02]  /*11c0*/  FSETP.NEU.AND P0, PT, R8, RZ, PT ;  /* 0x000000ff0800720b */ /* 0x000fe40003f0d000 */
[----:B------:R-:W-:Y:S01]  /*11d0*/  LOP3.LUT R22, R10, R22, R23, 0x96, !PT ;  /* 0x000000160a167212 */ /* 0x000fe200078e9617 */
[----:B------:R-:W-:Y:S01]  /*11e0*/  FMUL R35, R35, -2 ;  /* 0xc000000023237820 */ /* 0x000fe20000400000 */
[----:B------:R-:W-:Y:S01]  /*11f0*/  IADD3 R8, PT, PT, R44, 0x587c5, R40 ;  /* 0x000587c52c087810 */ /* 0x000fe20007ffe028 */
[----:B------:R-:W-:Y:S01]  /*1200*/  HFMA2 R23, -RZ, RZ, 0.1495361328125, 0.0004794597625732421875 ;  /* 0x30c90fdbff177431 */ /* 0x000fe200000001ff */
[----:B------:R-:W-:Y:S02]  /*1210*/  LOP3.LUT R42, R22, R41, RZ, 0x3c, !PT ;  /* 0x00000029162a7212 */ /* 0x000fe400078e3cff */
[----:B------:R-:W-:-:S02]  /*1220*/  FSEL R35, R35, +INF , P0 ;  /* 0x7f80000023237808 */ /* 0x000fc40000000000 */
[----:B------:R-:W-:Y:S02]  /*1230*/  IADD3 R10, PT, PT, R44, 0x10974f, R42 ;  /* 0x0010974f2c0a7810 */ /* 0x000fe40007ffe02a */
[----:B------:R-:W-:Y:S01]  /*1240*/  IADD3 R22, PT, PT, R35, -0xd000000, RZ ;  /* 0xf300000023167810 */ /* 0x000fe20007ffe0ff */
[----:B------:R1:W2:Y:S01]  /*1250*/  MUFU.RSQ R34, R35 ;  /* 0x0000002300227308 */ /* 0x0002a20000001400 */
[----:B------:R-:W-:Y:S02]  /*1260*/  I2FP.F32.U32 R8, R8 ;  /* 0x0000000800087245 */ /* 0x000fe40000201000 */
[----:B------:R-:W-:Y:S02]  /*1270*/  ISETP.GT.U32.AND P0, PT, R22, 0x727fffff, PT ;  /* 0x727fffff1600780c */ /* 0x000fe40003f04070 */
[----:B------:R-:W-:Y:S01]  /*1280*/  I2FP.F32.U32 R10, R10 ;  /* 0x0000000a000a7245 */ /* 0x000fe20000201000 */
[----:B------:R-:W-:Y:S01]  /*1290*/  FFMA R22, R8, R3, 1.1641532182693481445e-10 ;  /* 0x2f00000008167423 */ /* 0x000fe20000000003 */
[----:B------:R-:W-:-:S03]  /*12a0*/  MOV R3, R5 ;  /* 0x0000000500037202 */ /* 0x000fc60000000f00 */
[----:B------:R-:W-:-:S06]  /*12b0*/  FFMA R23, R10, R23, 7.314590599882819788e-10 ;  /* 0x30490fdb0a177423 */ /* 0x000fcc0000000017 */
[----:B-1----:R-:W-:Y:S05]  /*12c0*/  @!P0 BRA `(.L_x_18) ;  /* 0x0000000000108947 */ /* 0x002fea0003800000 */
[----:B------:R-:W-:Y:S02]  /*12d0*/  MOV R8, R35 ;  /* 0x0000002300087202 */ /* 0x000fe40000000f00 */
[----:B------:R-:W-:-:S07]  /*12e0*/  MOV R10, 0x1300 ;  /* 0x00001300000a7802 */ /* 0x000fce0000000f00 */
[----:B0-23--:R-:W-:Y:S05]  /*12f0*/  CALL.REL.NOINC `($__internal_1_$__cuda_sm20_sqrt_rn_f32_slowpath) ;  /* 0x0000002800247944 */ /* 0x00dfea0003c00000 */
[----:B------:R-:W-:Y:S05]  /*1300*/  BRA `(.L_x_19) ;  /* 0x0000000000107947 */ /* 0x000fea0003800000 */
.L_x_18:
[----:B--2---:R-:W-:Y:S01]  /*1310*/  FMUL.FTZ R36, R35, R34 ;  /* 0x0000002223247220 */ /* 0x004fe20000410000 */
[----:B------:R-:W-:-:S03]  /*1320*/  FMUL.FTZ R8, R34, 0.5 ;  /* 0x3f00000022087820 */ /* 0x000fc60000410000 */
[----:B------:R-:W-:-:S04]  /*1330*/  FFMA R5, -R36, R36, R35 ;  /* 0x0000002424057223 */ /* 0x000fc80000000123 */
[----:B------:R-:W-:-:S07]  /*1340*/  FFMA R36, R5, R8, R36 ;  /* 0x0000000805247223 */ /* 0x000fce0000000024 */
.L_x_19:
[----:B------:R-:W-:Y:S05]  /*1350*/  BSYNC.RECONVERGENT B0 ;  /* 0x0000000000007941 */ /* 0x000fea0003800200 */
.L_x_17:
[----:B------:R-:W-:Y:S01]  /*1360*/  FMUL.RZ R5, R23, 0.15915493667125701904 ;  /* 0x3e22f98317057820 */ /* 0x000fe2000040c000 */
[----:B------:R-:W-:Y:S01]  /*1370*/  FSETP.GEU.AND P0, PT, R22, 0.5, PT ;  /* 0x3f0000001600780b */ /* 0x000fe20003f0e000 */
[----:B------:R-:W-:Y:S04]  /*1380*/  BSSY.RECONVERGENT B0, `(.L_x_20) ;  /* 0x0000192000007945 */ /* 0x000fe80003800200 */
[----:B------:R-:W1:Y:S02]  /*1390*/  MUFU.SIN R5, R5 ;  /* 0x0000000500057308 */ /* 0x000e640000000400 */
[----:B-1----:R-:W-:-:S06]  /*13a0*/  FMUL R22, R5, R36 ;  /* 0x0000002405167220 */ /* 0x002fcc0000400000 */
[----:B------:R-:W-:Y:S05]  /*13b0*/  @P0 BRA `(.L_x_21) ;  /* 0x0000000c00200947 */ /* 0x000fea0003800000 */
[----:B------:R-:W-:Y:S01]  /*13c0*/  FMUL R5, R12, R32 ;  /* 0x000000200c057220 */ /* 0x000fe20000400000 */
[----:B------:R-:W-:Y:S03]  /*13d0*/  BSSY.RECONVERGENT B1, `(.L_x_22) ;  /* 0x000000d000017945 */ /* 0x000fe60003800200 */
[----:B------:R1:W2:Y:S01]  /*13e0*/  MUFU.RSQ R8, R5 ;  /* 0x0000000500087308 */ /* 0x0002a20000001400 */
[----:B------:R-:W-:-:S04]  /*13f0*/  IADD3 R10, PT, PT, R5, -0xd000000, RZ ;  /* 0xf3000000050a7810 */ /* 0x000fc80007ffe0ff */
[----:B------:R-:W-:-:S13]  /*1400*/  ISETP.GT.U32.AND P0, PT, R10, 0x727fffff, PT ;  /* 0x727fffff0a00780c */ /* 0x000fda0003f04070 */
[----:B-12---:R-:W-:Y:S05]  /*1410*/  @!P0 BRA `(.L_x_23) ;  /* 0x0000000000108947 */ /* 0x006fea0003800000 */
[----:B------:R-:W-:Y:S02]  /*1420*/  MOV R8, R5 ;  /* 0x0000000500087202 */ /* 0x000fe40000000f00 */
[----:B------:R-:W-:-:S07]  /*1430*/  MOV R10, 0x1450 ;  /* 0x00001450000a7802 */ /* 0x000fce0000000f00 */
[----:B0--3--:R-:W-:Y:S05]  /*1440*/  CALL.REL.NOINC `($__internal_1_$__cuda_sm20_sqrt_rn_f32_slowpath) ;  /* 0x0000002400d07944 */ /* 0x009fea0003c00000 */
[----:B------:R-:W-:Y:S05]  /*1450*/  BRA `(.L_x_24) ;  /* 0x0000000000107947 */ /* 0x000fea0003800000 */
.L_x_23:
[----:B------:R-:W-:Y:S01]  /*1460*/  FMUL.FTZ R36, R5, R8 ;  /* 0x0000000805247220 */ /* 0x000fe20000410000 */
[----:B------:R-:W-:-:S03]  /*1470*/  FMUL.FTZ R8, R8, 0.5 ;  /* 0x3f00000008087820 */ /* 0x000fc60000410000 */
[----:B------:R-:W-:-:S04]  /*1480*/  FFMA R5, -R36, R36, R5 ;  /* 0x0000002424057223 */ /* 0x000fc80000000105 */
[----:B------:R-:W-:-:S07]  /*1490*/  FFMA R36, R5, R8, R36 ;  /* 0x0000000805247223 */ /* 0x000fce0000000024 */
.L_x_24:
[----:B------:R-:W-:Y:S05]  /*14a0*/  BSYNC.RECONVERGENT B1 ;  /* 0x0000000000017941 */ /* 0x000fea0003800200 */
.L_x_22:
[----:B------:R-:W-:Y:S02]  /*14b0*/  HFMA2 R5, -RZ, RZ, 0.96630859375, -0.0022525787353515625 ;  /* 0x3bbb989dff057431 */ /* 0x000fe400000001ff */
[----:B------:R-:W-:Y:S01]  /*14c0*/  FMUL R36, R22, R36 ;  /* 0x0000002416247220 */ /* 0x000fe20000400000 */
[----:B------:R-:W-:Y:S01]  /*14d0*/  MOV R8, 0x437c0000 ;  /* 0x437c000000087802 */ /* 0x000fe20000000f00 */
[----:B------:R-:W-:Y:S01]  /*14e0*/  BSSY.RECONVERGENT B3, `(.L_x_25) ;  /* 0x00000a1000037945 */ /* 0x000fe20003800200 */
[----:B------:R-:W-:Y:S01]  /*14f0*/  FSETP.GE.AND P0, PT, R32, R19, PT ;  /* 0x000000132000720b */ /* 0x000fe20003f06000 */
[----:B------:R-:W-:-:S04]  /*1500*/  FFMA.SAT R5, R36, R5, 0.5 ;  /* 0x3f00000024057423 */ /* 0x000fc80000002005 */
[----:B------:R-:W-:-:S04]  /*1510*/  FFMA.RM R5, R5, R8, 12582913 ;  /* 0x4b40000105057423 */ /* 0x000fc80000004008 */
[C---:B------:R-:W-:Y:S01]  /*1520*/  FADD R23, R5.reuse, -12583039 ;  /* 0xcb40007f05177421 */ /* 0x040fe20000000000 */
[----:B------:R-:W-:-:S03]  /*1530*/  SHF.L.U32 R5, R5, 0x17, RZ ;  /* 0x0000001705057819 */ /* 0x000fc600000006ff */
[----:B------:R-:W-:-:S04]  /*1540*/  FFMA R23, R36, 1.4426950216293334961, -R23 ;  /* 0x3fb8aa3b24177823 */ /* 0x000fc80000000817 */
[----:B------:R-:W-:-:S04]  /*1550*/  FFMA R23, R36, 1.925963033500011079e-08, R23 ;  /* 0x32a5706024177823 */ /* 0x000fc80000000017 */
[----:B------:R-:W1:Y:S02]  /*1560*/  MUFU.EX2 R8, R23 ;  /* 0x0000001700087308 */ /* 0x000e640000000800 */
[----:B-1----:R-:W-:-:S04]  /*1570*/  FMUL R5, R5, R8 ;  /* 0x0000000805057220 */ /* 0x002fc80000400000 */
[----:B------:R-:W-:Y:S01]  /*1580*/  FMUL R30, R5, R30 ;  /* 0x0000001e051e7220 */ /* 0x000fe20000400000 */
[----:B------:R-:W-:Y:S06]  /*1590*/  @!P0 BRA `(.L_x_26) ;  /* 0x0000000400148947 */ /* 0x000fec0003800000 */
[----:B------:R-:W-:Y:S01]  /*15a0*/  SHF.R.U32.HI R5, RZ, 0x2, R4 ;  /* 0x00000002ff057819 */ /* 0x000fe20000011604 */
[----:B------:R-:W-:Y:S01]  /*15b0*/  FCHK P0, R32, R15 ;  /* 0x0000000f20007302 */ /* 0x000fe20000000000 */
[----:B------:R-:W-:Y:S01]  /*15c0*/  IADD3 R44, PT, PT, R44, 0x161f14, RZ ;  /* 0x00161f142c2c7810 */ /* 0x000fe20007ffe0ff */
[----:B------:R-:W-:Y:S01]  /*15d0*/  UMOV UR8, 0xaaaaaaab ;  /* 0xaaaaaaab00087882 */ /* 0x000fe20000000000 */
[----:B------:R-:W-:Y:S01]  /*15e0*/  LOP3.LUT R5, R5, R4, RZ, 0x3c, !PT ;  /* 0x0000000405057212 */ /* 0x000fe200078e3cff */
[----:B------:R-:W-:Y:S01]  /*15f0*/  UMOV UR9, 0x3feaaaaa ;  /* 0x3feaaaaa00097882 */ /* 0x000fe20000000000 */
[----:B------:R-:W-:Y:S01]  /*1600*/  SHF.L.U32 R4, R42, 0x4, RZ ;  /* 0x000000042a047819 */ /* 0x000fe200000006ff */
[----:B------:R-:W-:Y:S01]  /*1610*/  UMOV UR6, 0x55555555 ;  /* 0x5555555500067882 */ /* 0x000fe20000000000 */
[C---:B------:R-:W-:Y:S01]  /*1620*/  SHF.L.U32 R8, R5.reuse, 0x1, RZ ;  /* 0x0000000105087819 */ /* 0x040fe200000006ff */
[----:B------:R-:W-:Y:S01]  /*1630*/  UMOV UR7, 0x3fc55555 ;  /* 0x3fc5555500077882 */ /* 0x000fe20000000000 */
[----:B------:R-:W-:Y:S01]  /*1640*/  MOV R23, 0x2f800000 ;  /* 0x2f80000000177802 */ /* 0x000fe20000000f00 */
[----:B------:R-:W-:Y:S01]  /*1650*/  BSSY.RECONVERGENT B4, `(.L_x_27) ;  /* 0x0000017000047945 */ /* 0x000fe20003800200 */
[----:B------:R-:W-:-:S02]  /*1660*/  LOP3.LUT R5, R5, R8, R4, 0x96, !PT ;  /* 0x0000000805057212 */ /* 0x000fc400078e9604 */
[----:B------:R-:W1:Y:S02]  /*1670*/  MUFU.RCP R8, R15 ;  /* 0x0000000f00087308 */ /* 0x000e640000001000 */
[----:B------:R-:W-:-:S04]  /*1680*/  LOP3.LUT R5, R5, R42, RZ, 0x3c, !PT ;  /* 0x0000002a05057212 */ /* 0x000fc800078e3cff */
[----:B------:R-:W-:-:S04]  /*1690*/  IADD3 R4, PT, PT, R5, R44, RZ ;  /* 0x0000002c05047210 */ /* 0x000fc80007ffe0ff */
[----:B------:R-:W-:-:S05]  /*16a0*/  I2FP.F32.U32 R4, R4 ;  /* 0x0000000400047245 */ /* 0x000fca0000201000 */
[----:B------:R-:W-:Y:S01]  /*16b0*/  FFMA R4, R4, R23, 1.1641532182693481445e-10 ;  /* 0x2f00000004047423 */ /* 0x000fe20000000017 */
[----:B-1----:R-:W-:-:S03]  /*16c0*/  FFMA R35, -R15, R8, 1 ;  /* 0x3f8000000f237423 */ /* 0x002fc60000000108 */
[----:B------:R-:W1:Y:S01]  /*16d0*/  F2F.F64.F32 R22, R4 ;  /* 0x0000000400167310 */ /* 0x000e620000201800 */
[----:B------:R-:W-:-:S04]  /*16e0*/  FFMA R35, R8, R35, R8 ;  /* 0x0000002308237223 */ /* 0x000fc80000000008 */
[----:B------:R-:W-:Y:S01]  /*16f0*/  FFMA R10, R35, R32, RZ ;  /* 0x00000020230a7223 */ /* 0x000fe200000000ff */
[C---:B-1----:R-:W-:Y:S02]  /*1700*/  DSETP.GEU.AND P2, PT, R22.reuse, UR8, PT ;  /* 0x0000000816007e2a */ /* 0x042fe4000bf4e000 */
[----:B------:R-:W-:Y:S01]  /*1710*/  DSETP.GEU.AND P1, PT, R22, UR6, PT ;  /* 0x0000000616007e2a */ /* 0x000fe2000bf2e000 */
[----:B------:R-:W-:-:S03]  /*1720*/  FFMA R22, -R15, R10, R32 ;  /* 0x0000000a0f167223 */ /* 0x000fc60000000120 */
[----:B------:R-:W-:Y:S01]  /*1730*/  FSEL R8, RZ, 1.732050776481628418, !P2 ;  /* 0x3fddb3d7ff087808 */ /* 0x000fe20005000000 */
[----:B------:R-:W-:-:S03]  /*1740*/  FFMA R35, R35, R22, R10 ;  /* 0x0000001623237223 */ /* 0x000fc6000000000a */
[----:B------:R-:W-:Y:S01]  /*1750*/  FSEL R4, R8, -1.732050776481628418, P1 ;  /* 0xbfddb3d708047808 */ /* 0x000fe20000800000 */
[----:B------:R-:W-:Y:S06]  /*1760*/  @!P0 BRA `(.L_x_28) ;  /* 0x0000000000148947 */ /* 0x000fec0003800000 */
[----:B------:R-:W-:Y:S02]  /*1770*/  MOV R36, R32 ;  /* 0x0000002000247202 */ /* 0x000fe40000000f00 */
[----:B------:R-:W-:Y:S02]  /*1780*/  MOV R8, R15 ;  /* 0x0000000f00087202 */ /* 0x000fe40000000f00 */
[----:B------:R-:W-:-:S07]  /*1790*/  MOV R10, 0x17b0 ;  /* 0x000017b0000a7802 */ /* 0x000fce0000000f00 */
[----:B0--3--:R-:W-:Y:S05]  /*17a0*/  CALL.REL.NOINC `($__internal_2_$__cuda_sm3x_div_rn_noftz_f32_slowpath) ;  /* 0x0000002400507944 */ /* 0x009fea0003c00000 */
[----:B------:R-:W-:-:S07]  /*17b0*/  MOV R35, R8 ;  /* 0x0000000800237202 */ /* 0x000fce0000000f00 */
.L_x_28:
[----:B------:R-:W-:Y:S05]  /*17c0*/  BSYNC.RECONVERGENT B4 ;  /* 0x0000000000047941 */ /* 0x000fea0003800200 */
.L_x_27:
[----:B------:R-:W-:Y:S01]  /*17d0*/  FADD R8, -R18, R35 ;  /* 0x0000002312087221 */ /* 0x000fe20000000100 */
[----:B------:R-:W-:Y:S03]  /*17e0*/  BSSY.RECONVERGENT B1, `(.L_x_29) ;  /* 0x000000d000017945 */ /* 0x000fe60003800200 */
[----:B------:R1:W2:Y:S01]  /*17f0*/  MUFU.RSQ R35, R8 ;  /* 0x0000000800237308 */ /* 0x0002a20000001400 */
[----:B------:R-:W-:-:S04]  /*1800*/  IADD3 R10, PT, PT, R8, -0xd000000, RZ ;  /* 0xf3000000080a7810 */ /* 0x000fc80007ffe0ff */
[----:B------:R-:W-:-:S13]  /*1810*/  ISETP.GT.U32.AND P0, PT, R10, 0x727fffff, PT ;  /* 0x727fffff0a00780c */ /* 0x000fda0003f04070 */
[----:B-12---:R-:W-:Y:S05]  /*1820*/  @!P0 BRA `(.L_x_30) ;  /* 0x0000000000108947 */ /* 0x006fea0003800000 */
[----:B------:R-:W-:-:S07]  /*1830*/  MOV R10, 0x1850 ;  /* 0x00001850000a7802 */ /* 0x000fce0000000f00 */
[----:B0--3--:R-:W-:Y:S05]  /*1840*/  CALL.REL.NOINC `($__internal_1_$__cuda_sm20_sqrt_rn_f32_slowpath) ;  /* 0x0000002000d07944 */ /* 0x009fea0003c00000 */
[----:B------:R-:W-:Y:S01]  /*1850*/  MOV R23, R36 ;  /* 0x0000002400177202 */ /* 0x000fe20000000f00 */
[----:B------:R-:W-:Y:S06]  /*1860*/  BRA `(.L_x_31) ;  /* 0x0000000000107947 */ /* 0x000fec0003800000 */
.L_x_30:
[----:B------:R-:W-:Y:S01]  /*1870*/  FMUL.FTZ R23, R8, R35 ;  /* 0x0000002308177220 */ /* 0x000fe20000410000 */
[----:B------:R-:W-:-:S03]  /*1880*/  FMUL.FTZ R10, R35, 0.5 ;  /* 0x3f000000230a7820 */ /* 0x000fc60000410000 */
[----:B------:R-:W-:-:S04]  /*1890*/  FFMA R8, -R23, R23, R8 ;  /* 0x0000001717087223 */ /* 0x000fc80000000108 */
[----:B------:R-:W-:-:S07]  /*18a0*/  FFMA R23, R8, R10, R23 ;  /* 0x0000000a08177223 */ /* 0x000fce0000000017 */
.L_x_31:
[----:B------:R-:W-:Y:S05]  /*18b0*/  BSYNC.RECONVERGENT B1 ;  /* 0x0000000000017941 */ /* 0x000fea0003800200 */
.L_x_29:
[----:B------:R-:W-:Y:S01]  /*18c0*/  IADD3 R10, PT, PT, R11, -0xd000000, RZ ;  /* 0xf30000000b0a7810 */ /* 0x000fe20007ffe0ff */
[----:B------:R1:W2:Y:S01]  /*18d0*/  MUFU.RSQ R8, R11 ;  /* 0x0000000b00087308 */ /* 0x0002a20000001400 */
[----:B------:R-:W-:Y:S02]  /*18e0*/  BSSY.RECONVERGENT B1, `(.L_x_32) ;  /* 0x000000b000017945 */ /* 0x000fe40003800200 */
[----:B------:R-:W-:-:S13]  /*18f0*/  ISETP.GT.U32.AND P0, PT, R10, 0x727fffff, PT ;  /* 0x727fffff0a00780c */ /* 0x000fda0003f04070 */
[----:B-1----:R-:W-:Y:S05]  /*1900*/  @!P0 BRA `(.L_x_33) ;  /* 0x0000000000108947 */ /* 0x002fea0003800000 */
[----:B--2---:R-:W-:Y:S02]  /*1910*/  MOV R8, R11 ;  /* 0x0000000b00087202 */ /* 0x004fe40000000f00 */
[----:B------:R-:W-:-:S07]  /*1920*/  MOV R10, 0x1940 ;  /* 0x00001940000a7802 */ /* 0x000fce0000000f00 */
[----:B0--3--:R-:W-:Y:S05]  /*1930*/  CALL.REL.NOINC `($__internal_1_$__cuda_sm20_sqrt_rn_f32_slowpath) ;  /* 0x0000002000947944 */ /* 0x009fea0003c00000 */
[----:B------:R-:W-:Y:S05]  /*1940*/  BRA `(.L_x_34) ;  /* 0x0000000000107947 */ /* 0x000fea0003800000 */
.L_x_33:
[C---:B--2---:R-:W-:Y:S01]  /*1950*/  FMUL.FTZ R36, R8.reuse, R11 ;  /* 0x0000000b08247220 */ /* 0x044fe20000410000 */
[----:B------:R-:W-:-:S03]  /*1960*/  FMUL.FTZ R8, R8, 0.5 ;  /* 0x3f00000008087820 */ /* 0x000fc60000410000 */
[----:B------:R-:W-:-:S04]  /*1970*/  FFMA R35, -R36, R36, R11 ;  /* 0x0000002424237223 */ /* 0x000fc8000000010b */
[----:B------:R-:W-:-:S07]  /*1980*/  FFMA R36, R35, R8, R36 ;  /* 0x0000000823247223 */ /* 0x000fce0000000024 */
.L_x_34:
[----:B------:R-:W-:Y:S05]  /*1990*/  BSYNC.RECONVERGENT B1 ;  /* 0x0000000000017941 */ /* 0x000fea0003800200 */
.L_x_32:
[----:B------:R-:W-:-:S04]  /*19a0*/  FMUL R36, R17, R36 ;  /* 0x0000002411247220 */ /* 0x000fc80000400000 */
[----:B------:R-:W-:-:S04]  /*19b0*/  FFMA R23, R4, R36, R23 ;  /* 0x0000002404177223 */ /* 0x000fc80000000017 */
[----:B------:R-:W-:-:S04]  /*19c0*/  FMUL R4, R23, R27 ;  /* 0x0000001b17047220 */ /* 0x000fc80000400000 */
[----:B------:R-:W-:Y:S01]  /*19d0*/  FFMA R23, R23, R4, -R18 ;  /* 0x0000000417177223 */ /* 0x000fe20000000812 */
[----:B------:R-:W-:Y:S06]  /*19e0*/  BRA `(.L_x_35) ;  /* 0x0000000400407947 */ /* 0x000fec0003800000 */
.L_x_26:
[CC--:B------:R-:W-:Y:S01]  /*19f0*/  FFMA R22, R16.reuse, R32.reuse, R21 ;  /* 0x0000002010167223 */ /* 0x0c0fe20000000015 */
[----:B------:R-:W-:Y:S01]  /*1a00*/  FFMA R5, R16, R32, R33 ;  /* 0x0000002010057223 */ /* 0x000fe20000000021 */
[----:B------:R-:W-:Y:S02]  /*1a10*/  BSSY.RECONVERGENT B4, `(.L_x_36) ;  /* 0x000000f000047945 */ /* 0x000fe40003800200 */
[----:B------:R-:W-:-:S04]  /*1a20*/  FMUL R36, R22, R22 ;  /* 0x0000001616247220 */ /* 0x000fc80000400000 */
[----:B------:R-:W-:-:S04]  /*1a30*/  FFMA R23, R28, R5, R36 ;  /* 0x000000051c177223 */ /* 0x000fc80000000024 */
[----:B------:R-:W1:Y:S08]  /*1a40*/  MUFU.RCP R5, R23 ;  /* 0x0000001700057308 */ /* 0x000e700000001000 */
[----:B------:R-:W2:Y:S01]  /*1a50*/  FCHK P0, R36, R23 ;  /* 0x0000001724007302 */ /* 0x000ea20000000000 */
[----:B-1----:R-:W-:-:S04]  /*1a60*/  FFMA R8, -R23, R5, 1 ;  /* 0x3f80000017087423 */ /* 0x002fc80000000105 */
[----:B------:R-:W-:-:S04]  /*1a70*/  FFMA R5, R5, R8, R5 ;  /* 0x0000000805057223 */ /* 0x000fc80000000005 */
[----:B------:R-:W-:-:S04]  /*1a80*/  FFMA R8, R36, R5, RZ ;  /* 0x0000000524087223 */ /* 0x000fc800000000ff */
[----:B------:R-:W-:-:S04]  /*1a90*/  FFMA R10, -R23, R8, R36 ;  /* 0x00000008170a7223 */ /* 0x000fc80000000124 */
[----:B------:R-:W-:Y:S01]  /*1aa0*/  FFMA R5, R5, R10, R8 ;  /* 0x0000000a05057223 */ /* 0x000fe20000000008 */
[----:B--2---:R-:W-:Y:S06]  /*1ab0*/  @!P0 BRA `(.L_x_37) ;  /* 0x0000000000108947 */ /* 0x004fec0003800000 */
[----:B------:R-:W-:Y:S02]  /*1ac0*/  MOV R8, R23 ;  /* 0x0000001700087202 */ /* 0x000fe40000000f00 */
[----:B------:R-:W-:-:S07]  /*1ad0*/  MOV R10, 0x1af0 ;  /* 0x00001af0000a7802 */ /* 0x000fce0000000f00 */
[----:B0--3--:R-:W-:Y:S05]  /*1ae0*/  CALL.REL.NOINC `($__internal_2_$__cuda_sm3x_div_rn_noftz_f32_slowpath) ;  /* 0x0000002000807944 */ /* 0x009fea0003c00000 */
[----:B------:R-:W-:-:S07]  /*1af0*/  MOV R5, R8 ;  /* 0x0000000800057202 */ /* 0x000fce0000000f00 */
.L_x_37:
[----:B------:R-:W-:Y:S05]  /*1b00*/  BSYNC.RECONVERGENT B4 ;  /* 0x0000000000047941 */ /* 0x000fea0003800200 */
.L_x_36:
[----:B------:R-:W-:Y:S01]  /*1b10*/  FADD R5, -R5, 1 ;  /* 0x3f80000005057421 */ /* 0x000fe20000000100 */
        /* <DEDUP_REMOVED lines=9> */
.L_x_39:
[----:B------:R-:W-:Y:S01]  /*1bb0*/  FMUL.FTZ R36, R5, R8 ;  /* 0x0000000805247220 */ /* 0x000fe20000410000 */
[----:B------:R-:W-:-:S03]  /*1bc0*/  FMUL.FTZ R8, R8, 0.5 ;  /* 0x3f00000008087820 */ /* 0x000fc60000410000 */
[----:B------:R-:W-:-:S04]  /*1bd0*/  FFMA R5, -R36, R36, R5 ;  /* 0x0000002424057223 */ /* 0x000fc80000000105 */
[----:B------:R-:W-:-:S07]  /*1be0*/  FFMA R36, R5, R8, R36 ;  /* 0x0000000805247223 */ /* 0x000fce0000000024 */
.L_x_40:
[----:B------:R-:W-:Y:S05]  /*1bf0*/  BSYNC.RECONVERGENT B1 ;  /* 0x0000000000017941 */ /* 0x000fea0003800200 */
.L_x_38:
[----:B------:R-:W-:Y:S01]  /*1c00*/  SHF.R.U32.HI R5, RZ, 0x2, R4 ;  /* 0x00000002ff057819 */ /* 0x000fe20000011604 */
[----:B------:R-:W-:Y:S01]  /*1c10*/  HFMA2 R23, -RZ, RZ, 0.1171875, 0 ;  /* 0x2f800000ff177431 */ /* 0x000fe200000001ff */
[----:B------:R-:W-:Y:S01]  /*1c20*/  IADD3 R44, PT, PT, R44, 0x161f14, RZ ;  /* 0x00161f142c2c7810 */ /* 0x000fe20007ffe0ff */
[----:B------:R-:W-:Y:S01]  /*1c30*/  FADD R36, -R36, 1 ;  /* 0x3f80000024247421 */ /* 0x000fe20000000100 */
[----:B------:R-:W-:Y:S02]  /*1c40*/  LOP3.LUT R5, R5, R4, RZ, 0x3c, !PT ;  /* 0x0000000405057212 */ /* 0x000fe400078e3cff */
[----:B------:R-:W-:Y:S01]  /*1c50*/  SHF.L.U32 R4, R42, 0x4, RZ ;  /* 0x000000042a047819 */ /* 0x000fe200000006ff */
[----:B------:R-:W-:Y:S01]  /*1c60*/  FMUL R35, R36, 0.5 ;  /* 0x3f00000024237820 */ /* 0x000fe20000400000 */
[----:B------:R-:W-:-:S04]  /*1c70*/  SHF.L.U32 R8, R5, 0x1, RZ ;  /* 0x0000000105087819 */ /* 0x000fc800000006ff */
[----:B------:R-:W-:-:S04]  /*1c80*/  LOP3.LUT R5, R5, R8, R4, 0x96, !PT ;  /* 0x0000000805057212 */ /* 0x000fc800078e9604 */
[----:B------:R-:W-:-:S04]  /*1c90*/  LOP3.LUT R5, R5, R42, RZ, 0x3c, !PT ;  /* 0x0000002a05057212 */ /* 0x000fc800078e3cff */
[----:B------:R-:W-:-:S04]  /*1ca0*/  IADD3 R4, PT, PT, R5, R44, RZ ;  /* 0x0000002c05047210 */ /* 0x000fc80007ffe0ff */
[----:B------:R-:W-:-:S05]  /*1cb0*/  I2FP.F32.U32 R4, R4 ;  /* 0x0000000400047245 */ /* 0x000fca0000201000 */
[----:B------:R-:W-:-:S05]  /*1cc0*/  FFMA R4, R4, R23, 1.1641532182693481445e-10 ;  /* 0x2f00000004047423 */ /* 0x000fca0000000017 */
[----:B------:R-:W-:-:S13]  /*1cd0*/  FSETP.GEU.AND P0, PT, R4, R35, PT ;  /* 0x000000230400720b */ /* 0x000fda0003f0e000 */
[----:B------:R-:W-:Y:S05]  /*1ce0*/  @P0 BRA `(.L_x_41) ;  /* 0x0000000000400947 */ /* 0x000fea0003800000 */
[----:B------:R-:W1:Y:S01]  /*1cf0*/  MUFU.RCP R4, R35 ;  /* 0x0000002300047308 */ /* 0x000e620000001000 */
[----:B------:R-:W-:Y:S01]  /*1d00*/  FMUL R36, R22, 0.5 ;  /* 0x3f00000016247820 */ /* 0x000fe20000400000 */
[----:B------:R-:W-:Y:S06]  /*1d10*/  BSSY.RECONVERGENT B4, `(.L_x_42) ;  /* 0x000000c000047945 */ /* 0x000fec0003800200 */
        /* <DEDUP_REMOVED lines=11> */
.L_x_43:
[----:B------:R-:W-:Y:S05]  /*1dd0*/  BSYNC.RECONVERGENT B4 ;  /* 0x0000000000047941 */ /* 0x000fea0003800200 */
.L_x_42:
[----:B------:R-:W-:Y:S05]  /*1de0*/  BRA `(.L_x_35) ;  /* 0x0000000000407947 */ /* 0x000fea0003800000 */
.L_x_41:
[----:B------:R-:W-:Y:S01]  /*1df0*/  FADD R35, -R35, 1 ;  /* 0x3f80000023237421 */ /* 0x000fe20000000100 */
[----:B------:R-:W-:Y:S01]  /*1e00*/  FMUL R36, R22, 0.5 ;  /* 0x3f00000016247820 */ /* 0x000fe20000400000 */
[----:B------:R-:W-:Y:S02]  /*1e10*/  BSSY.RECONVERGENT B4, `(.L_x_35) ;  /* 0x000000d000047945 */ /* 0x000fe40003800200 */
        /* <DEDUP_REMOVED lines=12> */
.L_x_44:
[----:B------:R-:W-:Y:S05]  /*1ee0*/  BSYNC.RECONVERGENT B4 ;  /* 0x0000000000047941 */ /* 0x000fea0003800200 */
.L_x_35:
[----:B------:R-:W-:Y:S05]  /*1ef0*/  BSYNC.RECONVERGENT B3 ;  /* 0x0000000000037941 */ /* 0x000fea0003800200 */
.L_x_25:
[----:B------:R-:W-:Y:S01]  /*1f00*/  FADD R4, R23, -R32 ;  /* 0x8000002017047221 */ /* 0x000fe20000000000 */
[----:B------:R-:W-:Y:S03]  /*1f10*/  F2F.F64.F32 R34, R23 ;  /* 0x0000001700227310 */ /* 0x000fe60000201800 */
[----:B------:R-:W-:-:S05]  /*1f20*/  FFMA R36, R4, R14, R13 ;  /* 0x0000000e04247223 */ /* 0x000fca000000000d */
[----:B------:R-:W1:Y:S08]  /*1f30*/  F2F.F64.F32 R38, R4 ;  /* 0x0000000400267310 */ /* 0x000e700000201800 */
[----:B------:R-:W0:Y:S01]  /*1f40*/  F2F.F64.F32 R36, R36 ;  /* 0x0000002400247310 */ /* 0x000e220000201800 */
[----:B-1----:R-:W-:Y:S01]  /*1f50*/  DFMA R34, R38, -0.5, R34 ;  /* 0xbfe000002622782b */ /* 0x002fe20000000022 */
[----:B------:R-:W-:-:S07]  /*1f60*/  HFMA2 R39, -RZ, RZ, 3.7421875, 0 ;  /* 0x437c0000ff277431 */ /* 0x000fce00000001ff */
[----:B0-----:R-:W-:Y:S01]  /*1f70*/  DFMA R34, R24, R34, R36 ;  /* 0x000000221822722b */ /* 0x001fe20000000024 */
[----:B------:R-:W-:-:S09]  /*1f80*/  MOV R37, 0x3bbb989d ;  /* 0x3bbb989d00257802 */ /* 0x000fd20000000f00 */
[----:B------:R-:W0:Y:S02]  /*1f90*/  F2F.F32.F64 R34, R34 ;  /* 0x0000002200227310 */ /* 0x000e240000301000 */
[----:B0-----:R-:W-:-:S04]  /*1fa0*/  FFMA.SAT R8, R34, R37, 0.5 ;  /* 0x3f00000022087423 */ /* 0x001fc80000002025 */
[----:B------:R-:W-:-:S04]  /*1fb0*/  FFMA.RM R8, R8, R39, 12582913 ;  /* 0x4b40000108087423 */ /* 0x000fc80000004027 */
[C---:B------:R-:W-:Y:S01]  /*1fc0*/  FADD R37, R8.reuse, -12583039 ;  /* 0xcb40007f08257421 */ /* 0x040fe20000000000 */
[----:B------:R-:W-:-:S03]  /*1fd0*/  SHF.L.U32 R8, R8, 0x17, RZ ;  /* 0x0000001708087819 */ /* 0x000fc600000006ff */
[----:B------:R-:W-:-:S04]  /*1fe0*/  FFMA R37, R34, 1.4426950216293334961, -R37 ;  /* 0x3fb8aa3b22257823 */ /* 0x000fc80000000825 */
[----:B------:R-:W-:-:S06]  /*1ff0*/  FFMA R37, R34, 1.925963033500011079e-08, R37 ;  /* 0x32a5706022257823 */ /* 0x000fcc0000000025 */
[----:B------:R-:W0:Y:S02]  /*2000*/  MUFU.EX2 R37, R37 ;  /* 0x0000002500257308 */ /* 0x000e240000000800 */
[----:B0-----:R-:W-:-:S04]  /*2010*/  FMUL R39, R8, R37 ;  /* 0x0000002508277220 */ /* 0x001fc80000400000 */
[----:B------:R-:W-:Y:S01]  /*2020*/  FMUL R30, R30, R39 ;  /* 0x000000271e1e7220 */ /* 0x000fe20000400000 */
[----:B------:R-:W-:Y:S06]  /*2030*/  BRA `(.L_x_45) ;  /* 0x0000000c00187947 */ /* 0x000fec0003800000 */
.L_x_21:
[----:B------:R-:W-:Y:S01]  /*2040*/  FSETP.GE.AND P0, PT, R32, R19, PT ;  /* 0x000000132000720b */ /* 0x000fe20003f06000 */
[----:B------:R-:W-:-:S12]  /*2050*/  BSSY.RECONVERGENT B3, `(.L_x_46) ;  /* 0x0000097000037945 */ /* 0x000fd80003800200 */
[----:B------:R-:W-:Y:S05]  /*2060*/  @!P0 BRA `(.L_x_47) ;  /* 0x0000000400148947 */ /* 0x000fea0003800000 */
        /* <DEDUP_REMOVED lines=34> */
.L_x_49:
[----:B------:R-:W-:Y:S05]  /*2290*/  BSYNC.RECONVERGENT B4 ;  /* 0x0000000000047941 */ /* 0x000fea0003800200 */
.L_x_48:
        /* <DEDUP_REMOVED lines=10> */
.L_x_51:
[----:B------:R-:W-:Y:S01]  /*2340*/  FMUL.FTZ R23, R8, R35 ;  /* 0x0000002308177220 */ /* 0x000fe20000410000 */
[----:B------:R-:W-:-:S03]  /*2350*/  FMUL.FTZ R10, R35, 0.5 ;  /* 0x3f000000230a7820 */ /* 0x000fc60000410000 */
[----:B------:R-:W-:-:S04]  /*2360*/  FFMA R8, -R23, R23, R8 ;  /* 0x0000001717087223 */ /* 0x000fc80000000108 */
[----:B------:R-:W-:-:S07]  /*2370*/  FFMA R23, R8, R10, R23 ;  /* 0x0000000a08177223 */ /* 0x000fce0000000017 */
.L_x_52:
[----:B------:R-:W-:Y:S05]  /*2380*/  BSYNC.RECONVERGENT B1 ;  /* 0x0000000000017941 */ /* 0x000fea0003800200 */
.L_x_50:
        /* <DEDUP_REMOVED lines=9> */
.L_x_54:
[C---:B--2---:R-:W-:Y:S01]  /*2420*/  FMUL.FTZ R36, R8.reuse, R11 ;  /* 0x0000000b08247220 */ /* 0x044fe20000410000 */
[----:B------:R-:W-:-:S03]  /*2430*/  FMUL.FTZ R8, R8, 0.5 ;  /* 0x3f00000008087820 */ /* 0x000fc60000410000 */
[----:B------:R-:W-:-:S04]  /*2440*/  FFMA R35, -R36, R36, R11 ;  /* 0x0000002424237223 */ /* 0x000fc8000000010b */
[----:B------:R-:W-:-:S07]  /*2450*/  FFMA R36, R35, R8, R36 ;  /* 0x0000000823247223 */ /* 0x000fce0000000024 */
.L_x_55:
[----:B------:R-:W-:Y:S05]  /*2460*/  BSYNC.RECONVERGENT B1 ;  /* 0x0000000000017941 */ /* 0x000fea0003800200 */
.L_x_53:
[----:B------:R-:W-:-:S04]  /*2470*/  FMUL R36, R17, R36 ;  /* 0x0000002411247220 */ /* 0x000fc80000400000 */
[----:B------:R-:W-:-:S04]  /*2480*/  FFMA R23, R4, R36, R23 ;  /* 0x0000002404177223 */ /* 0x000fc80000000017 */
[----:B------:R-:W-:-:S04]  /*2490*/  FMUL R4, R23, R27 ;  /* 0x0000001b17047220 */ /* 0x000fc80000400000 */
[----:B------:R-:W-:Y:S01]  /*24a0*/  FFMA R23, R23, R4, -R18 ;  /* 0x0000000417177223 */ /* 0x000fe20000000812 */
[----:B------:R-:W-:Y:S06]  /*24b0*/  BRA `(.L_x_56) ;  /* 0x0000000400407947 */ /* 0x000fec0003800000 */
.L_x_47:
        /* <DEDUP_REMOVED lines=17> */
.L_x_58:
[----:B------:R-:W-:Y:S05]  /*25d0*/  BSYNC.RECONVERGENT B4 ;  /* 0x0000000000047941 */ /* 0x000fea0003800200 */
.L_x_57:
        /* <DEDUP_REMOVED lines=10> */
.L_x_60:
[----:B------:R-:W-:Y:S01]  /*2680*/  FMUL.FTZ R36, R5, R8 ;  /* 0x0000000805247220 */ /* 0x000fe20000410000 */
[----:B------:R-:W-:-:S03]  /*2690*/  FMUL.FTZ R8, R8, 0.5 ;  /* 0x3f00000008087820 */ /* 0x000fc60000410000 */
[----:B------:R-:W-:-:S04]  /*26a0*/  FFMA R5, -R36, R36, R5 ;  /* 0x0000002424057223 */ /* 0x000fc80000000105 */
[----:B------:R-:W-:-:S07]  /*26b0*/  FFMA R36, R5, R8, R36 ;  /* 0x0000000805247223 */ /* 0x000fce0000000024 */
.L_x_61:
[----:B------:R-:W-:Y:S05]  /*26c0*/  BSYNC.RECONVERGENT B1 ;  /* 0x0000000000017941 */ /* 0x000fea0003800200 */
.L_x_59:
        /* <DEDUP_REMOVED lines=29> */
.L_x_64:
[----:B------:R-:W-:Y:S05]  /*28a0*/  BSYNC.RECONVERGENT B4 ;  /* 0x0000000000047941 */ /* 0x000fea0003800200 */
.L_x_63:
[----:B------:R-:W-:Y:S05]  /*28b0*/  BRA `(.L_x_56) ;  /* 0x0000000000407947 */ /* 0x000fea0003800000 */
.L_x_62:
        /* <DEDUP_REMOVED lines=15> */
.L_x_65:
[----:B------:R-:W-:Y:S05]  /*29b0*/  BSYNC.RECONVERGENT B4 ;  /* 0x0000000000047941 */ /* 0x000fea0003800200 */
.L_x_56:
[----:B------:R-:W-:Y:S05]  /*29c0*/  BSYNC.RECONVERGENT B3 ;  /* 0x0000000000037941 */ /* 0x000fea0003800200 */
.L_x_46:
[----:B------:R-:W-:Y:S01]  /*29d0*/  FADD R4, R23, -R32 ;  /* 0x8000002017047221 */ /* 0x000fe20000000000 */
[----:B------:R-:W-:Y:S01]  /*29e0*/  F2F.F64.F32 R34, R23 ;  /* 0x0000001700227310 */ /* 0x000fe20000201800 */
[----:B------:R-:W-:Y:S01]  /*29f0*/  HFMA2 R8, -RZ, RZ, 3.7421875, 0 ;  /* 0x437c0000ff087431 */ /* 0x000fe200000001ff */
[----:B------:R-:W-:Y:S01]  /*2a00*/  BSSY.RECONVERGENT B1, `(.L_x_66) ;  /* 0x000001d000017945 */ /* 0x000fe20003800200 */
[----:B------:R-:W-:-:S05]  /*2a10*/  FFMA R36, R4, R14, R13 ;  /* 0x0000000e04247223 */ /* 0x000fca000000000d */
[----:B------:R-:W1:Y:S08]  /*2a20*/  F2F.F64.F32 R38, R4 ;  /* 0x0000000400267310 */ /* 0x000e700000201800 */
[----:B------:R-:W0:Y:S01]  /*2a30*/  F2F.F64.F32 R36, R36 ;  /* 0x0000002400247310 */ /* 0x000e220000201800 */
[----:B-1----:R-:W-:-:S08]  /*2a40*/  DFMA R34, R38, -0.5, R34 ;  /* 0xbfe000002622782b */ /* 0x002fd00000000022 */
[----:B0-----:R-:W-:Y:S01]  /*2a50*/  DFMA R34, R24, R34, R36 ;  /* 0x000000221822722b */ /* 0x001fe20000000024 */
[----:B------:R-:W-:-:S09]  /*2a60*/  MOV R37, 0x3bbb989d ;  /* 0x3bbb989d00257802 */ /* 0x000fd20000000f00 */
[----:B------:R-:W0:Y:S02]  /*2a70*/  F2F.F32.F64 R34, R34 ;  /* 0x0000002200227310 */ /* 0x000e240000301000 */
[----:B0-----:R-:W-:-:S04]  /*2a80*/  FFMA.SAT R37, R34, R37, 0.5 ;  /* 0x3f00000022257423 */ /* 0x001fc80000002025 */
[----:B------:R-:W-:Y:S01]  /*2a90*/  FFMA.RM R37, R37, R8, 12582913 ;  /* 0x4b40000125257423 */ /* 0x000fe20000004008 */
[----:B------:R-:W-:-:S03]  /*2aa0*/  FMUL R8, R12, R23 ;  /* 0x000000170c087220 */ /* 0x000fc60000400000 */
[C---:B------:R-:W-:Y:S01]  /*2ab0*/  FADD R39, R37.reuse, -12583039 ;  /* 0xcb40007f25277421 */ /* 0x040fe20000000000 */
[----:B------:R-:W-:Y:S01]  /*2ac0*/  MUFU.RSQ R35, R8 ;  /* 0x0000000800237308 */ /* 0x000fe20000001400 */
[----:B------:R-:W-:Y:S02]  /*2ad0*/  IADD3 R4, PT, PT, R8, -0xd000000, RZ ;  /* 0xf300000008047810 */ /* 0x000fe40007ffe0ff */
[----:B------:R-:W-:Y:S01]  /*2ae0*/  FFMA R39, R34, 1.4426950216293334961, -R39 ;  /* 0x3fb8aa3b22277823 */ /* 0x000fe20000000827 */
[----:B------:R-:W-:Y:S02]  /*2af0*/  SHF.L.U32 R37, R37, 0x17, RZ ;  /* 0x0000001725257819 */ /* 0x000fe400000006ff */
[----:B------:R-:W-:Y:S01]  /*2b00*/  ISETP.GT.U32.AND P0, PT, R4, 0x727fffff, PT ;  /* 0x727fffff0400780c */ /* 0x000fe20003f04070 */
[----:B------:R-:W-:-:S04]  /*2b10*/  FFMA R39, R34, 1.925963033500011079e-08, R39 ;  /* 0x32a5706022277823 */ /* 0x000fc80000000027 */
[----:B------:R-:W0:Y:S02]  /*2b20*/  MUFU.EX2 R10, R39 ;  /* 0x00000027000a7308 */ /* 0x000e240000000800 */
[----:B0-----:R-:W-:-:S04]  /*2b30*/  FMUL R37, R37, R10 ;  /* 0x0000000a25257220 */ /* 0x001fc80000400000 */
[----:B------:R-:W-:Y:S02]  /*2b40*/  FMUL R30, R37, R30 ;  /* 0x0000001e251e7220 */ /* 0x000fe40000400000 */
[----:B------:R-:W-:Y:S05]  /*2b50*/  @!P0 BRA `(.L_x_67) ;  /* 0x00000000000c8947 */ /* 0x000fea0003800000 */
[----:B------:R-:W-:-:S07]  /*2b60*/  MOV R10, 0x2b80 ;  /* 0x00002b80000a7802 */ /* 0x000fce0000000f00 */
[----:B---3--:R-:W-:Y:S05]  /*2b70*/  CALL.REL.NOINC `($__internal_1_$__cuda_sm20_sqrt_rn_f32_slowpath) ;  /* 0x0000001000047944 */ /* 0x008fea0003c00000 */
[----:B------:R-:W-:Y:S05]  /*2b80*/  BRA `(.L_x_68) ;  /* 0x0000000000107947 */ /* 0x000fea0003800000 */
.L_x_67:
[----:B------:R-:W-:Y:S01]  /*2b90*/  FMUL.FTZ R36, R8, R35 ;  /* 0x0000002308247220 */ /* 0x000fe20000410000 */
[----:B------:R-:W-:-:S03]  /*2ba0*/  FMUL.FTZ R4, R35, 0.5 ;  /* 0x3f00000023047820 */ /* 0x000fc60000410000 */
[----:B------:R-:W-:-:S04]  /*2bb0*/  FFMA R35, -R36, R36, R8 ;  /* 0x0000002424237223 */ /* 0x000fc80000000108 */
[----:B------:R-:W-:-:S07]  /*2bc0*/  FFMA R36, R35, R4, R36 ;  /* 0x0000000423247223 */ /* 0x000fce0000000024 */
.L_x_68:
[----:B------:R-:W-:Y:S05]  /*2bd0*/  BSYNC.RECONVERGENT B1 ;  /* 0x0000000000017941 */ /* 0x000fea0003800200 */
.L_x_66:
[----:B------:R-:W-:Y:S01]  /*2be0*/  HFMA2 R37, -RZ, RZ, 3.7421875, 0 ;  /* 0x437c0000ff257431 */ /* 0x000fe200000001ff */
[----:B------:R-:W-:Y:S01]  /*2bf0*/  MOV R35, 0x3bbb989d ;  /* 0x3bbb989d00237802 */ /* 0x000fe20000000f00 */
[----:B------:R-:W-:-:S04]  /*2c00*/  FMUL R36, R22, R36 ;  /* 0x0000002416247220 */ /* 0x000fc80000400000 */
[----:B------:R-:W-:-:S04]  /*2c10*/  FFMA.SAT R4, R36, R35, 0.5 ;  /* 0x3f00000024047423 */ /* 0x000fc80000002023 */
[----:B------:R-:W-:-:S04]  /*2c20*/  FFMA.RM R4, R4, R37, 12582913 ;  /* 0x4b40000104047423 */ /* 0x000fc80000004025 */
[C---:B------:R-:W-:Y:S01]  /*2c30*/  FADD R35, R4.reuse, -12583039 ;  /* 0xcb40007f04237421 */ /* 0x040fe20000000000 */
[----:B------:R-:W-:-:S03]  /*2c40*/  SHF.L.U32 R4, R4, 0x17, RZ ;  /* 0x0000001704047819 */ /* 0x000fc600000006ff */
[----:B------:R-:W-:-:S04]  /*2c50*/  FFMA R35, R36, 1.4426950216293334961, -R35 ;  /* 0x3fb8aa3b24237823 */ /* 0x000fc80000000823 */
[----:B------:R-:W-:-:S06]  /*2c60*/  FFMA R35, R36, 1.925963033500011079e-08, R35 ;  /* 0x32a5706024237823 */ /* 0x000fcc0000000023 */
[----:B------:R-:W0:Y:S02]  /*2c70*/  MUFU.EX2 R35, R35 ;  /* 0x0000002300237308 */ /* 0x000e240000000800 */
[----:B0-----:R-:W-:-:S04]  /*2c80*/  FMUL R37, R4, R35 ;  /* 0x0000002304257220 */ /* 0x001fc80000400000 */
[----:B------:R-:W-:-:S07]  /*2c90*/  FMUL R30, R30, R37 ;  /* 0x000000251e1e7220 */ /* 0x000fce0000400000 */
.L_x_45:
[----:B------:R-:W-:Y:S05]  /*2ca0*/  BSYNC.RECONVERGENT B0 ;  /* 0x0000000000007941 */ /* 0x000fea0003800200 */
.L_x_20:
[----:B------:R-:W-:Y:S02]  /*2cb0*/  MOV R32, R23 ;  /* 0x0000001700207202 */ /* 0x000fe40000000f00 */
[----:B------:R-:W-:Y:S02]  /*2cc0*/  MOV R4, R42 ;  /* 0x0000002a00047202 */ /* 0x000fe40000000f00 */
[----:B------:R-:W-:Y:S02]  /*2cd0*/  MOV R45, R3 ;  /* 0x00000003002d7202 */ /* 0x000fe40000000f00 */
[----:B------:R-:W-:Y:S02]  /*2ce0*/  MOV R22, R40 ;  /* 0x0000002800167202 */ /* 0x000fe40000000f00 */
[----:B------:R-:W-:Y:S01]  /*2cf0*/  MOV R23, R41 ;  /* 0x0000002900177202 */ /* 0x000fe20000000f00 */
[----:B------:R-:W-:Y:S06]  /*2d00*/  BRA.U UP0, `(.L_x_69) ;  /* 0xffffffe100707547 */ /* 0x000fec000b83ffff */
[----:B------:R-:W0:Y:S01]  /*2d10*/  LDCU UR5, c[0x0][0x3b8] ;  /* 0x00007700ff0577ac */ /* 0x000e220008000800 */
[----:B------:R-:W-:Y:S02]  /*2d20*/  ISETP.NE.AND P0, PT, RZ, UR4, PT ;  /* 0x00000004ff007c0c */ /* 0x000fe4000bf05270 */
[----:B------:R-:W-:Y:S01]  /*2d30*/  MOV R4, R42 ;  /* 0x0000002a00047202 */ /* 0x000fe20000000f00 */
[----:B------:R-:W-:Y:S01]  /*2d40*/  UIADD3 UR4, UPT, UPT, UR4, 0x1, URZ ;  /* 0x0000000104047890 */ /* 0x000fe2000fffe0ff */
[----:B------:R-:W-:Y:S02]  /*2d50*/  FSEL R29, R29, RZ, P0 ;  /* 0x000000ff1d1d7208 */ /* 0x000fe40000000000 */
[----:B---3--:R-:W-:Y:S01]  /*2d60*/  FSEL R31, R31, RZ, P0 ;  /* 0x000000ff1f1f7208 */ /* 0x008fe20000000000 */
[----:B------:R-:W-:Y:S01]  /*2d70*/  UISETP.NE.AND UP0, UPT, UR4, 0xa, UPT ;  /* 0x0000000a0400788c */ /* 0x000fe2000bf05270 */
[----:B------:R-:W-:Y:S02]  /*2d80*/  MOV R45, R3 ;  /* 0x00000003002d7202 */ /* 0x000fe40000000f00 */
[----:B------:R-:W-:-:S02]  /*2d90*/  MOV R22, R40 ;  /* 0x0000002800167202 */ /* 0x000fc40000000f00 */
[----:B------:R-:W-:Y:S01]  /*2da0*/  MOV R23, R41 ;  /* 0x0000002900177202 */ /* 0x000fe20000000f00 */
[----:B0-----:R-:W-:-:S05]  /*2db0*/  FADD R30, -R30, UR5 ;  /* 0x000000051e1e7e21 */ /* 0x001fca0008000100 */
[----:B------:R-:W-:-:S05]  /*2dc0*/  FMNMX R30, RZ, R30, !PT ;  /* 0x0000001eff1e7209 */ /* 0x000fca0007800000 */
[C---:B------:R-:W-:Y:S01]  /*2dd0*/  FADD R29, R30.reuse, R29 ;  /* 0x0000001d1e1d7221 */ /* 0x040fe20000000000 */
[----:B------:R-:W-:Y:S01]  /*2de0*/  FFMA R31, R30, R30, R31 ;  /* 0x0000001e1e1f7223 */ /* 0x000fe2000000001f */
[----:B------:R-:W-:Y:S06]  /*2df0*/  BRA.U UP0, `(.L_x_70) ;  /* 0xffffffe100247547 */ /* 0x000fec000b83ffff */
[----:B------:R-:W-:Y:S01]  /*2e00*/  ISETP.NE.AND P0, PT, R9, RZ, PT ;  /* 0x000000ff0900720c */ /* 0x000fe20003f05270 */
[----:B------:R0:W-:Y:S01]  /*2e10*/  STS [R20], R29 ;  /* 0x0000001d14007388 */ /* 0x0001e20000000800 */
[----:B------:R-:W-:Y:S03]  /*2e20*/  BSSY.RECONVERGENT B0, `(.L_x_71) ;  /* 0x0000097000007945 */ /* 0x000fe60003800200 */
[----:B------:R0:W-:Y:S01]  /*2e30*/  STS [R26], R31 ;  /* 0x0000001f1a007388 */ /* 0x0001e20000000800 */
[----:B------:R-:W-:Y:S07]  /*2e40*/  BAR.SYNC.DEFER_BLOCKING 0x0 ;  /* 0x0000000000007b1d */ /* 0x000fee0000010000 */
[----:B------:R-:W-:Y:S05]  /*2e50*/  @P0 BRA `(.L_x_72) ;  /* 0x00000008004c0947 */ /* 0x000fea0003800000 */
[----:B------:R-:W-:Y:S01]  /*2e60*/  UISETP.GE.U32.AND UP1, UPT, UR12, 0x10, UPT ;  /* 0x000000100c00788c */ /* 0x000fe2000bf26070 */
[----:B------:R-:W-:Y:S01]  /*2e70*/  HFMA2 R39, -RZ, RZ, 0, 0 ;  /* 0x00000000ff277431 */ /* 0x000fe200000001ff */
[----:B------:R-:W-:Y:S01]  /*2e80*/  ULOP3.LUT UR9, UR12, 0xf, URZ, 0xc0, !UPT ;  /* 0x0000000f0c097892 */ /* 0x000fe2000f8ec0ff */
[----:B------:R-:W-:Y:S01]  /*2e90*/  MOV R35, RZ ;  /* 0x000000ff00237202 */ /* 0x000fe20000000f00 */
[----:B------:R-:W-:Y:S02]  /*2ea0*/  UMOV UR4, URZ ;  /* 0x000000ff00047c82 */ /* 0x000fe40008000000 */
[----:B------:R-:W-:-:S03]  /*2eb0*/  UISETP.NE.AND UP0, UPT, UR9, URZ, UPT ;  /* 0x000000ff0900728c */ /* 0x000fc6000bf05270 */
[----:B------:R-:W-:Y:S08]  /*2ec0*/  BRA.U !UP1, `(.L_x_73) ;  /* 0x0000000109e07547 */ /* 0x000ff0000b800000 */
[----:B------:R-:W1:Y:S01]  /*2ed0*/  S2UR UR7, SR_CgaCtaId ;  /* 0x00000000000779c3 */ /* 0x000e620000008800 */
[----:B------:R-:W-:Y:S01]  /*2ee0*/  UMOV UR6, 0x400 ;  /* 0x0000040000067882 */ /* 0x000fe20000000000 */
[----:B------:R-:W-:Y:S01]  /*2ef0*/  ULOP3.LUT UR5, UR12, 0xfffffff0, URZ, 0xc0, !UPT ;  /* 0xfffffff00c057892 */ /* 0x000fe2000f8ec0ff */
[----:B------:R-:W-:Y:S01]  /*2f00*/  MOV R39, RZ ;  /* 0x000000ff00277202 */ /* 0x000fe20000000f00 */
[----:B------:R-:W-:Y:S02]  /*2f10*/  UIADD3 UR8, UPT, UPT, UR6, 0x400, URZ ;  /* 0x0000040006087890 */ /* 0x000fe4000fffe0ff */
[----:B------:R-:W-:Y:S02]  /*2f20*/  ULOP3.LUT UR4, UR12, 0x7f0, URZ, 0xc0, !UPT ;  /* 0x000007f00c047892 */ /* 0x000fe4000f8ec0ff */
[----:B-1----:R-:W-:Y:S02]  /*2f30*/  ULEA UR6, UR7, UR6, 0x18 ;  /* 0x0000000607067291 */ /* 0x002fe4000f8ec0ff */
[----:B------:R-:W-:-:S02]  /*2f40*/  ULEA UR8, UR7, UR8, 0x18 ;  /* 0x0000000807087291 */ /* 0x000fc4000f8ec0ff */
[----:B------:R-:W-:Y:S02]  /*2f50*/  UIADD3 UR7, UPT, UPT, -UR5, URZ, URZ ;  /* 0x000000ff05077290 */ /* 0x000fe4000fffe1ff */
[----:B------:R-:W-:Y:S02]  /*2f60*/  UIADD3 UR5, UPT, UPT, UR6, 0x20, URZ ;  /* 0x0000002006057890 */ /* 0x000fe4000fffe0ff */
[----:B------:R-:W-:-:S12]  /*2f70*/  UIADD3 UR6, UPT, UPT, UR8, 0x20, URZ ;  /* 0x0000002008067890 */ /* 0x000fd8000fffe0ff */
.L_x_74:
[----:B------:R-:W1:Y:S01]  /*2f80*/  LDS.128 R8, [UR5+-0x20] ;  /* 0xffffe005ff087984 */ /* 0x000e620008000c00 */
[----:B------:R-:W-:-:S03]  /*2f90*/  UIADD3 UR7, UPT, UPT, UR7, 0x10, URZ ;  /* 0x0000001007077890 */ /* 0x000fc6000fffe0ff */
[----:B------:R-:W2:Y:S01]  /*2fa0*/  LDS.128 R12, [UR6+-0x20] ;  /* 0xffffe006ff0c7984 */ /* 0x000ea20008000c00 */
[----:B------:R-:W-:-:S03]  /*2fb0*/  UISETP.NE.AND UP1, UPT, UR7, URZ, UPT ;  /* 0x000000ff0700728c */ /* 0x000fc6000bf25270 */
[----:B------:R-:W3:Y:S04]  /*2fc0*/  LDS.128 R16, [UR5+-0x10] ;  /* 0xfffff005ff107984 */ /* 0x000ee80008000c00 */
[----:B0-----:R-:W0:Y:S04]  /*2fd0*/  LDS.128 R20, [UR6+-0x10] ;  /* 0xfffff006ff147984 */ /* 0x001e280008000c00 */
[----:B------:R-:W4:Y:S04]  /*2fe0*/  LDS.128 R24, [UR5] ;  /* 0x00000005ff187984 */ /* 0x000f280008000c00 */
[----:B------:R-:W5:Y:S01]  /*2ff0*/  LDS.128 R28, [UR6] ;  /* 0x00000006ff1c7984 */ /* 0x000f620008000c00 */
[----:B-1----:R-:W-:-:S03]  /*3000*/  FADD R8, R8, R35 ;  /* 0x0000002308087221 */ /* 0x002fc60000000000 */
[----:B------:R-:W1:Y:S01]  /*3010*/  LDS.128 R32, [UR5+0x10] ;  /* 0x00001005ff207984 */ /* 0x000e620008000c00 */
[----:B------:R-:W-:Y:S01]  /*3020*/  UIADD3 UR5, UPT, UPT, UR5, 0x40, URZ ;  /* 0x0000004005057890 */ /* 0x000fe2000fffe0ff */
[----:B--2---:R-:W-:Y:S01]  /*3030*/  FADD R12, R12, R39 ;  /* 0x000000270c0c7221 */ /* 0x004fe20000000000 */
[----:B------:R-:W-:Y:S01]  /*3040*/  FADD R9, R8, R9 ;  /* 0x0000000908097221 */ /* 0x000fe20000000000 */
[----:B------:R-:W2:Y:S01]  /*3050*/  LDS.128 R36, [UR6+0x10] ;  /* 0x00001006ff247984 */ /* 0x000ea20008000c00 */
[----:B------:R-:W-:Y:S01]  /*3060*/  UIADD3 UR6, UPT, UPT, UR6, 0x40, URZ ;  /* 0x0000004006067890 */ /* 0x000fe2000fffe0ff */
[----:B------:R-:W-:Y:S01]  /*3070*/  FADD R13, R12, R13 ;  /* 0x0000000d0c0d7221 */ /* 0x000fe20000000000 */
[----:B------:R-:W-:-:S03]  /*3080*/  FADD R10, R9, R10 ;  /* 0x0000000a090a7221 */ /* 0x000fc60000000000 */
[----:B------:R-:W-:Y:S01]  /*3090*/  FADD R14, R13, R14 ;  /* 0x0000000e0d0e7221 */ /* 0x000fe20000000000 */
[----:B------:R-:W-:-:S03]  /*30a0*/  FADD R11, R10, R11 ;  /* 0x0000000b0a0b7221 */ /* 0x000fc60000000000 */
[----:B------:R-:W-:Y:S01]  /*30b0*/  FADD R15, R14, R15 ;  /* 0x0000000f0e0f7221 */ /* 0x000fe20000000000 */
[----:B---3--:R-:W-:-:S03]  /*30c0*/  FADD R16, R11, R16 ;  /* 0x000000100b107221 */ /* 0x008fc60000000000 */
[----:B0-----:R-:W-:Y:S01]  /*30d0*/  FADD R20, R15, R20 ;  /* 0x000000140f147221 */ /* 0x001fe20000000000 */
[----:B------:R-:W-:-:S03]  /*30e0*/  FADD R17, R16, R17 ;  /* 0x0000001110117221 */ /* 0x000fc60000000000 */
[----:B------:R-:W-:Y:S01]  /*30f0*/  FADD R21, R20, R21 ;  /* 0x0000001514157221 */ /* 0x000fe20000000000 */
[----:B------:R-:W-:-:S03]  /*3100*/  FADD R18, R17, R18 ;  /* 0x0000001211127221 */ /* 0x000fc60000000000 */
[----:B------:R-:W-:Y:S01]  /*3110*/  FADD R22, R21, R22 ;  /* 0x0000001615167221 */ /* 0x000fe20000000000 */
[----:B------:R-:W-:-:S03]  /*3120*/  FADD R19, R18, R19 ;  /* 0x0000001312137221 */ /* 0x000fc60000000000 */
[----:B------:R-:W-:Y:S01]  /*3130*/  FADD R23, R22, R23 ;  /* 0x0000001716177221 */ /* 0x000fe20000000000 */
[----:B----4-:R-:W-:-:S03]  /*3140*/  FADD R24, R19, R24 ;  /* 0x0000001813187221 */ /* 0x010fc60000000000 */
[----:B-----5:R-:W-:Y:S01]  /*3150*/  FADD R28, R23, R28 ;  /* 0x0000001c171c7221 */ /* 0x020fe20000000000 */
[----:B------:R-:W-:-:S03]  /*3160*/  FADD R25, R24, R25 ;  /* 0x0000001918197221 */ /* 0x000fc60000000000 */
[----:B------:R-:W-:Y:S01]  /*3170*/  FADD R29, R28, R29 ;  /* 0x0000001d1c1d7221 */ /* 0x000fe20000000000 */
[----:B------:R-:W-:-:S03]  /*3180*/  FADD R26, R25, R26 ;  /* 0x0000001a191a7221 */ /* 0x000fc60000000000 */
[----:B------:R-:W-:Y:S01]  /*3190*/  FADD R30, R29, R30 ;  /* 0x0000001e1d1e7221 */ /* 0x000fe20000000000 */
[----:B------:R-:W-:-:S03]  /*31a0*/  FADD R27, R26, R27 ;  /* 0x0000001b1a1b7221 */ /* 0x000fc60000000000 */
[----:B------:R-:W-:Y:S01]  /*31b0*/  FADD R31, R30, R31 ;  /* 0x0000001f1e1f7221 */ /* 0x000fe20000000000 */
[----:B-1----:R-:W-:-:S03]  /*31c0*/  FADD R32, R27, R32 ;  /* 0x000000201b207221 */ /* 0x002fc60000000000 */
[----:B--2---:R-:W-:Y:S01]  /*31d0*/  FADD R36, R31, R36 ;  /* 0x000000241f247221 */ /* 0x004fe20000000000 */
[----:B------:R-:W-:-:S03]  /*31e0*/  FADD R33, R32, R33 ;  /* 0x0000002120217221 */ /* 0x000fc60000000000 */
[----:B------:R-:W-:Y:S01]  /*31f0*/  FADD R37, R36, R37 ;  /* 0x0000002524257221 */ /* 0x000fe20000000000 */
[----:B------:R-:W-:-:S03]  /*3200*/  FADD R34, R33, R34 ;  /* 0x0000002221227221 */ /* 0x000fc60000000000 */
[----:B------:R-:W-:Y:S01]  /*3210*/  FADD R38, R37, R38 ;  /* 0x0000002625267221 */ /* 0x000fe20000000000 */
[----:B------:R-:W-:-:S03]  /*3220*/  FADD R35, R34, R35 ;  /* 0x0000002322237221 */ /* 0x000fc60000000000 */
[----:B------:R-:W-:Y:S01]  /*3230*/  FADD R39, R38, R39 ;  /* 0x0000002726277221 */ /* 0x000fe20000000000 */
[----:B------:R-:W-:Y:S06]  /*3240*/  BRA.U UP1, `(.L_x_74) ;  /* 0xfffffffd014c7547 */ /* 0x000fec000b83ffff */
.L_x_73:
[----:B------:R-:W-:Y:S05]  /*3250*/  BRA.U !UP0, `(.L_x_75) ;  /* 0x0000000508247547 */ /* 0x000fea000b800000 */
[----:B------:R-:W-:Y:S02]  /*3260*/  UISETP.GE.U32.AND UP0, UPT, UR9, 0x8, UPT ;  /* 0x000000080900788c */ /* 0x000fe4000bf06070 */
[----:B------:R-:W-:-:S04]  /*3270*/  ULOP3.LUT UR8, UR12, 0x7, URZ, 0xc0, !UPT ;  /* 0x000000070c087892 */ /* 0x000fc8000f8ec0ff */
[----:B------:R-:W-:-:S03]  /*3280*/  UISETP.NE.AND UP1, UPT, UR8, URZ, UPT ;  /* 0x000000ff0800728c */ /* 0x000fc6000bf25270 */
[----:B------:R-:W-:Y:S08]  /*3290*/  BRA.U !UP0, `(.L_x_76) ;  /* 0x0000000108707547 */ /* 0x000ff0000b800000 */
[----:B------:R-:W1:Y:S01]  /*32a0*/  S2UR UR6, SR_CgaCtaId ;  /* 0x00000000000679c3 */ /* 0x000e620000008800 */
[----:B------:R-:W-:Y:S02]  /*32b0*/  UMOV UR5, 0x400 ;  /* 0x0000040000057882 */ /* 0x000fe40000000000 */
[----:B------:R-:W-:Y:S02]  /*32c0*/  UIADD3 UR7, UPT, UPT, UR5, 0x400, URZ ;  /* 0x0000040005077890 */ /* 0x000fe4000fffe0ff */
[----:B-1----:R-:W-:Y:S02]  /*32d0*/  ULEA UR5, UR6, UR5, 0x18 ;  /* 0x0000000506057291 */ /* 0x002fe4000f8ec0ff */
[----:B------:R-:W-:Y:S02]  /*32e0*/  ULEA UR6, UR6, UR7, 0x18 ;  /* 0x0000000706067291 */ /* 0x000fe4000f8ec0ff */
[----:B------:R-:W-:Y:S02]  /*32f0*/  ULEA UR5, UR4, UR5, 0x2 ;  /* 0x0000000504057291 */ /* 0x000fe4000f8e10ff */
[----:B------:R-:W-:-:S02]  /*3300*/  ULEA UR6, UR4, UR6, 0x2 ;  /* 0x0000000604067291 */ /* 0x000fc4000f8e10ff */
[----:B------:R-:W-:-:S05]  /*3310*/  UIADD3 UR4, UPT, UPT, UR4, 0x8, URZ ;  /* 0x0000000804047890 */ /* 0x000fca000fffe0ff */
[----:B------:R-:W1:Y:S04]  /*3320*/  LDS.128 R8, [UR5] ;  /* 0x00000005ff087984 */ /* 0x000e680008000c00 */
[----:B------:R-:W2:Y:S04]  /*3330*/  LDS.128 R12, [UR6] ;  /* 0x00000006ff0c7984 */ /* 0x000ea80008000c00 */
[----:B------:R-:W3:Y:S04]  /*3340*/  LDS.128 R16, [UR5+0x10] ;  /* 0x00001005ff107984 */ /* 0x000ee80008000c00 */
[----:B0-----:R-:W0:Y:S01]  /*3350*/  LDS.128 R20, [UR6+0x10] ;  /* 0x00001006ff147984 */ /* 0x001e220008000c00 */
[----:B-1----:R-:W-:Y:S01]  /*3360*/  FADD R8, R35, R8 ;  /* 0x0000000823087221 */ /* 0x002fe20000000000 */
[----:B--2---:R-:W-:-:S03]  /*3370*/  FADD R12, R39, R12 ;  /* 0x0000000c270c7221 */ /* 0x004fc60000000000 */
[----:B------:R-:W-:Y:S01]  /*3380*/  FADD R9, R8, R9 ;  /* 0x0000000908097221 */ /* 0x000fe20000000000 */
[----:B------:R-:W-:-:S03]  /*3390*/  FADD R13, R12, R13 ;  /* 0x0000000d0c0d7221 */ /* 0x000fc60000000000 */
[----:B------:R-:W-:Y:S01]  /*33a0*/  FADD R10, R9, R10 ;  /* 0x0000000a090a7221 */ /* 0x000fe20000000000 */
[----:B------:R-:W-:-:S03]  /*33b0*/  FADD R14, R13, R14 ;  /* 0x0000000e0d0e7221 */ /* 0x000fc60000000000 */
[----:B------:R-:W-:Y:S01]  /*33c0*/  FADD R11, R10, R11 ;  /* 0x0000000b0a0b7221 */ /* 0x000fe20000000000 */
[----:B------:R-:W-:-:S03]  /*33d0*/  FADD R15, R14, R15 ;  /* 0x0000000f0e0f7221 */ /* 0x000fc60000000000 */
[----:B---3--:R-:W-:Y:S01]  /*33e0*/  FADD R16, R11, R16 ;  /* 0x000000100b107221 */ /* 0x008fe20000000000 */
[----:B0-----:R-:W-:-:S03]  /*33f0*/  FADD R20, R15, R20 ;  /* 0x000000140f147221 */ /* 0x001fc60000000000 */
[----:B------:R-:W-:Y:S01]  /*3400*/  FADD R17, R16, R17 ;  /* 0x0000001110117221 */ /* 0x000fe20000000000 */
[----:B------:R-:W-:-:S03]  /*3410*/  FADD R21, R20, R21 ;  /* 0x0000001514157221 */ /* 0x000fc60000000000 */
[----:B------:R-:W-:Y:S01]  /*3420*/  FADD R18, R17, R18 ;  /* 0x0000001211127221 */ /* 0x000fe20000000000 */
[----:B------:R-:W-:-:S03]  /*3430*/  FADD R22, R21, R22 ;  /* 0x0000001615167221 */ /* 0x000fc60000000000 */
[----:B------:R-:W-:Y:S01]  /*3440*/  FADD R35, R18, R19 ;  /* 0x0000001312237221 */ /* 0x000fe20000000000 */
[----:B------:R-:W-:-:S07]  /*3450*/  FADD R39, R22, R23 ;  /* 0x0000001716277221 */ /* 0x000fce0000000000 */
.L_x_76:
        /* <DEDUP_REMOVED lines=14> */
[----:B------:R-:W2:Y:S01]  /*3540*/  LDS.128 R12, [UR8] ;  /* 0x00000008ff0c7984 */ /* 0x000ea20008000c00 */
[----:B-1----:R-:W-:Y:S01]  /*3550*/  FADD R8, R35, R8 ;  /* 0x0000000823087221 */ /* 0x002fe20000000000 */
[----:B--2---:R-:W-:-:S03]  /*3560*/  FADD R12, R39, R12 ;  /* 0x0000000c270c7221 */ /* 0x004fc60000000000 */
[----:B------:R-:W-:Y:S01]  /*3570*/  FADD R9, R8, R9 ;  /* 0x0000000908097221 */ /* 0x000fe20000000000 */
[----:B------:R-:W-:-:S03]  /*3580*/  FADD R13, R12, R13 ;  /* 0x0000000d0c0d7221 */ /* 0x000fc60000000000 */
[----:B------:R-:W-:Y:S01]  /*3590*/  FADD R10, R9, R10 ;  /* 0x0000000a090a7221 */ /* 0x000fe20000000000 */
[----:B------:R-:W-:-:S03]  /*35a0*/  FADD R14, R13, R14 ;  /* 0x0000000e0d0e7221 */ /* 0x000fc60000000000 */
[----:B------:R-:W-:Y:S01]  /*35b0*/  FADD R35, R10, R11 ;  /* 0x0000000b0a237221 */ /* 0x000fe20000000000 */
[----:B------:R-:W-:-:S07]  /*35c0*/  FADD R39, R14, R15 ;  /* 0x0000000f0e277221 */ /* 0x000fce0000000000 */
.L_x_77:
[----:B------:R-:W-:Y:S05]  /*35d0*/  BRA.U !UP1, `(.L_x_75) ;  /* 0x0000000109447547 */ /* 0x000fea000b800000 */
[----:B------:R-:W1:Y:S01]  /*35e0*/  S2UR UR8, SR_CgaCtaId ;  /* 0x00000000000879c3 */ /* 0x000e620000008800 */
[----:B------:R-:W-:Y:S02]  /*35f0*/  UMOV UR6, 0x400 ;  /* 0x0000040000067882 */ /* 0x000fe40000000000 */
[----:B------:R-:W-:Y:S02]  /*3600*/  UIADD3 UR7, UPT, UPT, UR6, 0x400, URZ ;  /* 0x0000040006077890 */ /* 0x000fe4000fffe0ff */
[----:B-1----:R-:W-:Y:S02]  /*3610*/  ULEA UR9, UR8, UR6, 0x18 ;  /* 0x0000000608097291 */ /* 0x002fe4000f8ec0ff */
[----:B------:R-:W-:Y:S02]  /*3620*/  ULEA UR7, UR8, UR7, 0x18 ;  /* 0x0000000708077291 */ /* 0x000fe4000f8ec0ff */
[----:B------:R-:W-:Y:S02]  /*3630*/  UIADD3 UR6, UPT, UPT, -UR5, URZ, URZ ;  /* 0x000000ff05067290 */ /* 0x000fe4000fffe1ff */
[----:B------:R-:W-:-:S02]  /*3640*/  ULEA UR5, UR4, UR9, 0x2 ;  /* 0x0000000904057291 */ /* 0x000fc4000f8e10ff */
[----:B------:R-:W-:-:S12]  /*3650*/  ULEA UR4, UR4, UR7, 0x2 ;  /* 0x0000000704047291 */ /* 0x000fd8000f8e10ff */
.L_x_78:
[----:B------:R-:W1:Y:S01]  /*3660*/  LDS R4, [UR5] ;  /* 0x00000005ff047984 */ /* 0x000e620008000800 */
[----:B------:R-:W-:Y:S02]  /*3670*/  UIADD3 UR6, UPT, UPT, UR6, 0x1, URZ ;  /* 0x0000000106067890 */ /* 0x000fe4000fffe0ff */
[----:B------:R-:W-:Y:S01]  /*3680*/  UIADD3 UR5, UPT, UPT, UR5, 0x4, URZ ;  /* 0x0000000405057890 */ /* 0x000fe2000fffe0ff */
[----:B------:R-:W2:Y:S01]  /*3690*/  LDS R8, [UR4] ;  /* 0x00000004ff087984 */ /* 0x000ea20008000800 */
[----:B------:R-:W-:Y:S02]  /*36a0*/  UISETP.NE.AND UP0, UPT, UR6, URZ, UPT ;  /* 0x000000ff0600728c */ /* 0x000fe4000bf05270 */
[----:B------:R-:W-:Y:S01]  /*36b0*/  UIADD3 UR4, UPT, UPT, UR4, 0x4, URZ ;  /* 0x0000000404047890 */ /* 0x000fe2000fffe0ff */
[----:B-1----:R-:W-:Y:S01]  /*36c0*/  FADD R35, R4, R35 ;  /* 0x0000002304237221 */ /* 0x002fe20000000000 */
[----:B--2---:R-:W-:-:S05]  /*36d0*/  FADD R39, R8, R39 ;  /* 0x0000002708277221 */ /* 0x004fca0000000000 */
[----:B------:R-:W-:Y:S05]  /*36e0*/  BRA.U UP0, `(.L_x_78) ;  /* 0xfffffffd00dc7547 */ /* 0x000fea000b83ffff */
.L_x_75:
[----:B------:R-:W1:Y:S08]  /*36f0*/  LDC.64 R8, c[0x0][0x388] ;  /* 0x0000e200ff087b82 */ /* 0x000e700000000a00 */
[----:B------:R-:W2:Y:S01]  /*3700*/  LDC.64 R10, c[0x0][0x390] ;  /* 0x0000e400ff0a7b82 */ /* 0x000ea20000000a00 */
[----:B-1----:R-:W-:-:S05]  /*3710*/  IMAD.WIDE.U32 R8, R2, 0x4, R8 ;  /* 0x0000000402087825 */ /* 0x002fca00078e0008 */
[----:B------:R-:W3:Y:S01]  /*3720*/  LDG.E R4, desc[UR10][R8.64] ;  /* 0x0000000a08047981 */ /* 0x000ee2000c1e1900 */
[----:B--2---:R-:W-:-:S04]  /*3730*/  IMAD.WIDE.U32 R10, R2, 0x4, R10 ;  /* 0x00000004020a7825 */ /* 0x004fc800078e000a */
[----:B---3--:R-:W-:-:S05]  /*3740*/  FADD R35, R4, R35 ;  /* 0x0000002304237221 */ /* 0x008fca0000000000 */
[----:B------:R1:W-:Y:S04]  /*3750*/  STG.E desc[UR10][R8.64], R35 ;  /* 0x0000002308007986 */ /* 0x0003e8000c10190a */
[----:B------:R-:W2:Y:S02]  /*3760*/  LDG.E R2, desc[UR10][R10.64] ;  /* 0x0000000a0a027981 */ /* 0x000ea4000c1e1900 */
[----:B--2---:R-:W-:-:S05]  /*3770*/  FADD R39, R2, R39 ;  /* 0x0000002702277221 */ /* 0x004fca0000000000 */
[----:B------:R1:W-:Y:S02]  /*3780*/  STG.E desc[UR10][R10.64], R39 ;  /* 0x000000270a007986 */ /* 0x0003e4000c10190a */
.L_x_72:
[----:B------:R-:W-:Y:S05]  /*3790*/  BSYNC.RECONVERGENT B0 ;  /* 0x0000000000007941 */ /* 0x000fea0003800200 */
.L_x_71:
[----:B------:R-:W-:Y:S01]  /*37a0*/  MOV R2, R44 ;  /* 0x0000002c00027202 */ /* 0x000fe20000000f00 */
[----:B------:R-:W-:Y:S01]  /*37b0*/  STG.E.64 desc[UR10][R48.64+0x8], R40 ;  /* 0x0000082830007986 */ /* 0x000fe2000c101b0a */
[----:B------:R-:W-:-:S03]  /*37c0*/  MOV R43, R5 ;  /* 0x00000005002b7202 */ /* 0x000fc60000000f00 */
[----:B------:R-:W-:Y:S04]  /*37d0*/  STG.E.64 desc[UR10][R48.64+0x18], R6 ;  /* 0x0000180630007986 */ /* 0x000fe8000c101b0a */
[----:B------:R-:W-:Y:S04]  /*37e0*/  STG.E.64 desc[UR10][R48.64+0x28], R46 ;  /* 0x0000282e30007986 */ /* 0x000fe8000c101b0a */
[----:B------:R-:W-:Y:S04]  /*37f0*/  STG.E desc[UR10][R48.64+0x20], R0 ;  /* 0x0000200030007986 */ /* 0x000fe8000c10190a */
[----:B------:R-:W-:Y:S04]  /*3800*/  STG.E.64 desc[UR10][R48.64], R2 ;  /* 0x0000000230007986 */ /* 0x000fe8000c101b0a */
[----:B------:R-:W-:Y:S01]  /*3810*/  STG.E.64 desc[UR10][R48.64+0x10], R42 ;  /* 0x0000102a30007986 */ /* 0x000fe2000c101b0a */
[----:B------:R-:W-:Y:S05]  /*3820*/  EXIT ;  /* 0x000000000000794d */ /* 0x000fea0003800000 */
        .weak           $__internal_0_$__cuda_sm20_rcp_rn_f32_slowpath
        .type           $__internal_0_$__cuda_sm20_rcp_rn_f32_slowpath,@function
        .size           $__internal_0_$__cuda_sm20_rcp_rn_f32_slowpath,($__internal_1_$__cuda_sm20_sqrt_rn_f32_slowpath - $__internal_0_$__cuda_sm20_rcp_rn_f32_slowpath)
$__internal_0_$__cuda_sm20_rcp_rn_f32_slowpath:
[----:B------:R-:W-:Y:S01]  /*3830*/  SHF.L.U32 R8, R15, 0x1, RZ ;  /* 0x000000010f087819 */ /* 0x000fe200000006ff */
[----:B------:R-:W-:Y:S03]  /*3840*/  BSSY.RECONVERGENT B1, `(.L_x_79) ;  /* 0x0000030000017945 */ /* 0x000fe60003800200 */
[----:B------:R-:W-:-:S04]  /*3850*/  SHF.R.U32.HI R31, RZ, 0x18, R8 ;  /* 0x00000018ff1f7819 */ /* 0x000fc80000011608 */
[----:B------:R-:W-:-:S13]  /*3860*/  ISETP.NE.U32.AND P0, PT, R31, RZ, PT ;  /* 0x000000ff1f00720c */ /* 0x000fda0003f05070 */
[----:B------:R-:W-:Y:S05]  /*3870*/  @P0 BRA `(.L_x_80) ;  /* 0x0000000000280947 */ /* 0x000fea0003800000 */
[----:B------:R-:W-:-:S04]  /*3880*/  SHF.L.U32 R8, R15, 0x1, RZ ;  /* 0x000000010f087819 */ /* 0x000fc800000006ff */
[----:B------:R-:W-:-:S13]  /*3890*/  ISETP.NE.AND P0, PT, R8, RZ, PT ;  /* 0x000000ff0800720c */ /* 0x000fda0003f05270 */
[----:B------:R-:W-:Y:S01]  /*38a0*/  @P0 FFMA R25, R15, 1.84467440737095516160e+19, RZ ;  /* 0x5f8000000f190823 */ /* 0x000fe200000000ff */
[----:B------:R-:W-:Y:S08]  /*38b0*/  @!P0 MUFU.RCP R24, R15 ;  /* 0x0000000f00188308 */ /* 0x000ff00000001000 */
[----:B------:R-:W0:Y:S02]  /*38c0*/  @P0 MUFU.RCP R8, R25 ;  /* 0x0000001900080308 */ /* 0x000e240000001000 */
[----:B0-----:R-:W-:-:S04]  /*38d0*/  @P0 FFMA R27, R25, R8, -1 ;  /* 0xbf800000191b0423 */ /* 0x001fc80000000008 */
[----:B------:R-:W-:-:S04]  /*38e0*/  @P0 FADD.FTZ R27, -R27, -RZ ;  /* 0x800000ff1b1b0221 */ /* 0x000fc80000010100 */
[----:B------:R-:W-:-:S04]  /*38f0*/  @P0 FFMA R8, R8, R27, R8 ;  /* 0x0000001b08080223 */ /* 0x000fc80000000008 */
[----:B------:R-:W-:Y:S01]  /*3900*/  @P0 FFMA R24, R8, 1.84467440737095516160e+19, RZ ;  /* 0x5f80000008180823 */ /* 0x000fe200000000ff */
[----:B------:R-:W-:Y:S06]  /*3910*/  BRA `(.L_x_81) ;  /* 0x0000000000887947 */ /* 0x000fec0003800000 */
.L_x_80:
[----:B------:R-:W-:-:S04]  /*3920*/  IADD3 R32, PT, PT, R31, -0xfd, RZ ;  /* 0xffffff031f207810 */ /* 0x000fc80007ffe0ff */
[----:B------:R-:W-:-:S13]  /*3930*/  ISETP.GT.U32.AND P0, PT, R32, 0x1, PT ;  /* 0x000000012000780c */ /* 0x000fda0003f04070 */
[----:B------:R-:W-:Y:S05]  /*3940*/  @P0 BRA `(.L_x_82) ;  /* 0x0000000000780947 */ /* 0x000fea0003800000 */
[----:B------:R-:W-:Y:S01]  /*3950*/  LOP3.LUT R8, R15, 0x7fffff, RZ, 0xc0, !PT ;  /* 0x007fffff0f087812 */ /* 0x000fe200078ec0ff */
[----:B------:R-:W-:-:S03]  /*3960*/  HFMA2 R29, -RZ, RZ, 0, 1.78813934326171875e-07 ;  /* 0x00000003ff1d7431 */ /* 0x000fc600000001ff */
[----:B------:R-:W-:-:S04]  /*3970*/  LOP3.LUT R8, R8, 0x3f800000, RZ, 0xfc, !PT ;  /* 0x3f80000008087812 */ /* 0x000fc800078efcff */
[----:B------:R-:W0:Y:S01]  /*3980*/  MUFU.RCP R25, R8 ;  /* 0x0000000800197308 */ /* 0x000e220000001000 */
[----:B------:R-:W-:Y:S01]  /*3990*/  SHF.L.U32 R29, R29, R32, RZ ;  /* 0x000000201d1d7219 */ /* 0x000fe200000006ff */
[----:B0-----:R-:W-:-:S04]  /*39a0*/  FFMA R24, R8, R25, -1 ;  /* 0xbf80000008187423 */ /* 0x001fc80000000019 */
[----:B------:R-:W-:-:S04]  /*39b0*/  FADD.FTZ R24, -R24, -RZ ;  /* 0x800000ff18187221 */ /* 0x000fc80000010100 */
[CCC-:B------:R-:W-:Y:S01]  /*39c0*/  FFMA.RM R27, R25.reuse, R24.reuse, R25.reuse ;  /* 0x00000018191b7223 */ /* 0x1c0fe20000004019 */
[----:B------:R-:W-:-:S04]  /*39d0*/  FFMA.RP R30, R25, R24, R25 ;  /* 0x00000018191e7223 */ /* 0x000fc80000008019 */
[C---:B------:R-:W-:Y:S02]  /*39e0*/  LOP3.LUT R24, R27.reuse, 0x7fffff, RZ, 0xc0, !PT ;  /* 0x007fffff1b187812 */ /* 0x040fe400078ec0ff */
[----:B------:R-:W-:Y:S02]  /*39f0*/  FSETP.NEU.FTZ.AND P0, PT, R27, R30, PT ;  /* 0x0000001e1b00720b */ /* 0x000fe40003f1d000 */
[----:B------:R-:W-:Y:S02]  /*3a00*/  LOP3.LUT R24, R24, 0x800000, RZ, 0xfc, !PT ;  /* 0x0080000018187812 */ /* 0x000fe400078efcff */
[----:B------:R-:W-:Y:S02]  /*3a10*/  SEL R25, RZ, 0xffffffff, !P0 ;  /* 0xffffffffff197807 */ /* 0x000fe40004000000 */
[----:B------:R-:W-:Y:S02]  /*3a20*/  LOP3.LUT R29, R29, R24, RZ, 0xc0, !PT ;  /* 0x000000181d1d7212 */ /* 0x000fe400078ec0ff */
[----:B------:R-:W-:-:S02]  /*3a30*/  IADD3 R25, PT, PT, -R25, RZ, RZ ;  /* 0x000000ff19197210 */ /* 0x000fc40007ffe1ff */
[-C--:B------:R-:W-:Y:S02]  /*3a40*/  SHF.R.U32.HI R29, RZ, R32.reuse, R29 ;  /* 0x00000020ff1d7219 */ /* 0x080fe4000001161d */
[----:B------:R-:W-:Y:S02]  /*3a50*/  LOP3.LUT P1, RZ, R25, R32, R24, 0xf8, !PT ;  /* 0x0000002019ff7212 */ /* 0x000fe4000782f818 */
[C---:B------:R-:W-:Y:S02]  /*3a60*/  LOP3.LUT P0, RZ, R29.reuse, 0x1, RZ, 0xc0, !PT ;  /* 0x000000011dff7812 */ /* 0x040fe4000780c0ff */
[----:B------:R-:W-:Y:S02]  /*3a70*/  LOP3.LUT P2, RZ, R29, 0x2, RZ, 0xc0, !PT ;  /* 0x000000021dff7812 */ /* 0x000fe4000784c0ff */
[----:B------:R-:W-:Y:S02]  /*3a80*/  IADD3 R25, PT, PT, R31, -0xfc, RZ ;  /* 0xffffff041f197810 */ /* 0x000fe40007ffe0ff */
[----:B------:R-:W-:-:S02]  /*3a90*/  PLOP3.LUT P0, PT, P0, P1, P2, 0xe0, 0x0 ;  /* 0x000000000000781c */ /* 0x000fc40000703c20 */
[----:B------:R-:W-:Y:S02]  /*3aa0*/  LOP3.LUT P1, RZ, R15, 0x7fffff, RZ, 0xc0, !PT ;  /* 0x007fffff0fff7812 */ /* 0x000fe4000782c0ff */
[----:B------:R-:W-:Y:S02]  /*3ab0*/  SEL R8, RZ, 0x1, !P0 ;  /* 0x00000001ff087807 */ /* 0x000fe40004000000 */
[----:B------:R-:W-:Y:S02]  /*3ac0*/  SHF.R.U32.HI R24, RZ, R25, R24 ;  /* 0x00000019ff187219 */ /* 0x000fe40000011618 */
[----:B------:R-:W-:-:S04]  /*3ad0*/  IADD3 R8, PT, PT, -R8, RZ, RZ ;  /* 0x000000ff08087210 */ /* 0x000fc80007ffe1ff */
[----:B------:R-:W-:-:S13]  /*3ae0*/  ISETP.GE.AND P0, PT, R8, RZ, PT ;  /* 0x000000ff0800720c */ /* 0x000fda0003f06270 */
[----:B------:R-:W-:-:S04]  /*3af0*/  @!P0 IADD3 R24, PT, PT, R24, 0x1, RZ ;  /* 0x0000000118188810 */ /* 0x000fc80007ffe0ff */
[----:B------:R-:W-:-:S04]  /*3b00*/  @!P1 SHF.L.U32 R24, R24, 0x1, RZ ;  /* 0x0000000118189819 */ /* 0x000fc800000006ff */
[----:B------:R-:W-:Y:S01]  /*3b10*/  LOP3.LUT R24, R24, 0x80000000, R15, 0xf8, !PT ;  /* 0x8000000018187812 */ /* 0x000fe200078ef80f */
[----:B------:R-:W-:Y:S06]  /*3b20*/  BRA `(.L_x_81) ;  /* 0x0000000000047947 */ /* 0x000fec0003800000 */
.L_x_82:
[----:B------:R0:W1:Y:S02]  /*3b30*/  MUFU.RCP R24, R15 ;  /* 0x0000000f00187308 */ /* 0x0000640000001000 */
.L_x_81:
[----:B------:R-:W-:Y:S05]  /*3b40*/  BSYNC.RECONVERGENT B1 ;  /* 0x0000000000017941 */ /* 0x000fea0003800200 */
.L_x_79:
[----:B------:R-:W-:Y:S01]  /*3b50*/  HFMA2 R25, -RZ, RZ, 0, 0 ;  /* 0x00000000ff197431 */ /* 0x000fe200000001ff */
[----:B-1----:R-:W-:Y:S02]  /*3b60*/  MOV R27, R24 ;  /* 0x00000018001b7202 */ /* 0x002fe40000000f00 */
[----:B------:R-:W-:-:S04]  /*3b70*/  MOV R24, R10 ;  /* 0x0000000a00187202 */ /* 0x000fc80000000f00 */
[----:B0-----:R-:W-:Y:S05]  /*3b80*/  RET.REL.NODEC R24 `(_Z22put_euro_heston_cir_o2P17curandStateXORWOWPfS1_fffffffff) ;  /* 0xffffffc4181c7950 */ /* 0x001fea0003c3ffff */
        .weak           $__internal_1_$__cuda_sm20_sqrt_rn_f32_slowpath
        .type           $__internal_1_$__cuda_sm20_sqrt_rn_f32_slowpath,@function
        .size           $__internal_1_$__cuda_sm20_sqrt_rn_f32_slowpath,($__internal_2_$__cuda_sm3x_div_rn_noftz_f32_slowpath - $__internal_1_$__cuda_sm20_sqrt_rn_f32_slowpath)
$__internal_1_$__cuda_sm20_sqrt_rn_f32_slowpath:
[----:B------:R-:W-:-:S13]  /*3b90*/  LOP3.LUT P1, RZ, R8, 0x7fffffff, RZ, 0xc0, !PT ;  /* 0x7fffffff08ff7812 */ /* 0x000fda000782c0ff */
[----:B------:R-:W-:Y:S01]  /*3ba0*/  @!P1 MOV R36, R8 ;  /* 0x0000000800249202 */ /* 0x000fe20000000f00 */
[----:B------:R-:W-:Y:S06]  /*3bb0*/  @!P1 BRA `(.L_x_83) ;  /* 0x0000000000409947 */ /* 0x000fec0003800000 */
[----:B------:R-:W-:-:S13]  /*3bc0*/  FSETP.GEU.FTZ.AND P1, PT, R8, RZ, PT ;  /* 0x000000ff0800720b */ /* 0x000fda0003f3e000 */
[----:B------:R-:W-:Y:S01]  /*3bd0*/  @!P1 MOV R36, 0x7fffffff ;  /* 0x7fffffff00249802 */ /* 0x000fe20000000f00 */
[----:B------:R-:W-:Y:S06]  /*3be0*/  @!P1 BRA `(.L_x_83) ;  /* 0x0000000000349947 */ /* 0x000fec0003800000 */
[----:B------:R-:W-:-:S13]  /*3bf0*/  FSETP.GTU.FTZ.AND P1, PT, |R8|, +INF , PT ;  /* 0x7f8000000800780b */ /* 0x000fda0003f3c200 */
[----:B------:R-:W-:Y:S01]  /*3c00*/  @P1 FADD.FTZ R36, R8, 1 ;  /* 0x3f80000008241421 */ /* 0x000fe20000010000 */
[----:B------:R-:W-:Y:S06]  /*3c10*/  @P1 BRA `(.L_x_83) ;  /* 0x0000000000281947 */ /* 0x000fec0003800000 */
[----:B------:R-:W-:-:S13]  /*3c20*/  FSETP.NEU.FTZ.AND P1, PT, |R8|, +INF , PT ;  /* 0x7f8000000800780b */ /* 0x000fda0003f3d200 */
[----:B------:R-:W-:-:S04]  /*3c30*/  @P1 FFMA R39, R8, 1.84467440737095516160e+19, RZ ;  /* 0x5f80000008271823 */ /* 0x000fc800000000ff */
[----:B------:R-:W0:Y:S02]  /*3c40*/  @P1 MUFU.RSQ R36, R39 ;  /* 0x0000002700241308 */ /* 0x000e240000001400 */
[----:B0-----:R-:W-:Y:S01]  /*3c50*/  @P1 FMUL.FTZ R34, R39, R36 ;  /* 0x0000002427221220 */ /* 0x001fe20000410000 */
[----:B------:R-:W-:Y:S01]  /*3c60*/  @P1 FMUL.FTZ R37, R36, 0.5 ;  /* 0x3f00000024251820 */ /* 0x000fe20000410000 */
[----:B------:R-:W-:Y:S02]  /*3c70*/  @!P1 MOV R36, R8 ;  /* 0x0000000800249202 */ /* 0x000fe40000000f00 */
[----:B------:R-:W-:-:S04]  /*3c80*/  @P1 FADD.FTZ R35, -R34, -RZ ;  /* 0x800000ff22231221 */ /* 0x000fc80000010100 */
[----:B------:R-:W-:-:S04]  /*3c90*/  @P1 FFMA R35, R34, R35, R39 ;  /* 0x0000002322231223 */ /* 0x000fc80000000027 */
[----:B------:R-:W-:-:S04]  /*3ca0*/  @P1 FFMA R35, R35, R37, R34 ;  /* 0x0000002523231223 */ /* 0x000fc80000000022 */
[----:B------:R-:W-:-:S07]  /*3cb0*/  @P1 FMUL.FTZ R36, R35, 2.3283064365386962891e-10 ;  /* 0x2f80000023241820 */ /* 0x000fce0000410000 */
.L_x_83:
[----:B------:R-:W-:Y:S01]  /*3cc0*/  HFMA2 R35, -RZ, RZ, 0, 0 ;  /* 0x00000000ff237431 */ /* 0x000fe200000001ff */
[----:B------:R-:W-:-:S04]  /*3cd0*/  MOV R34, R10 ;  /* 0x0000000a00227202 */ /* 0x000fc80000000f00 */
[----:B------:R-:W-:Y:S05]  /*3ce0*/  RET.REL.NODEC R34 `(_Z22put_euro_heston_cir_o2P17curandStateXORWOWPfS1_fffffffff) ;  /* 0xffffffc022c47950 */ /* 0x000fea0003c3ffff */
        .weak           $__internal_2_$__cuda_sm3x_div_rn_noftz_f32_slowpath
        .type           $__internal_2_$__cuda_sm3x_div_rn_noftz_f32_slowpath,@function
        .size           $__internal_2_$__cuda_sm3x_div_rn_noftz_f32_slowpath,(.L_x_107 - $__internal_2_$__cuda_sm3x_div_rn_noftz_f32_slowpath)
$__internal_2_$__cuda_sm3x_div_rn_noftz_f32_slowpath:
[----:B------:R-:W-:Y:S01]  /*3cf0*/  SHF.R.U32.HI R34, RZ, 0x17, R8 ;  /* 0x00000017ff227819 */ /* 0x000fe20000011608 */
[----:B------:R-:W-:Y:S01]  /*3d00*/  BSSY.RECONVERGENT B1, `(.L_x_84) ;  /* 0x0000062000017945 */ /* 0x000fe20003800200 */
[----:B------:R-:W-:Y:S02]  /*3d10*/  SHF.R.U32.HI R37, RZ, 0x17, R36 ;  /* 0x00000017ff257819 */ /* 0x000fe40000011624 */
[----:B------:R-:W-:Y:S02]  /*3d20*/  LOP3.LUT R34, R34, 0xff, RZ, 0xc0, !PT ;  /* 0x000000ff22227812 */ /* 0x000fe400078ec0ff */
[----:B------:R-:W-:Y:S02]  /*3d30*/  LOP3.LUT R37, R37, 0xff, RZ, 0xc0, !PT ;  /* 0x000000ff25257812 */ /* 0x000fe400078ec0ff */
[----:B------:R-:W-:Y:S02]  /*3d40*/  IADD3 R38, PT, PT, R34, -0x1, RZ ;  /* 0xffffffff22267810 */ /* 0x000fe40007ffe0ff */
[----:B------:R-:W-:-:S02]  /*3d50*/  IADD3 R39, PT, PT, R37, -0x1, RZ ;  /* 0xffffffff25277810 */ /* 0x000fc40007ffe0ff */
[----:B------:R-:W-:-:S04]  /*3d60*/  ISETP.GT.U32.AND P0, PT, R38, 0xfd, PT ;  /* 0x000000fd2600780c */ /* 0x000fc80003f04070 */
[----:B------:R-:W-:-:S13]  /*3d70*/  ISETP.GT.U32.OR P0, PT, R39, 0xfd, P0 ;  /* 0x000000fd2700780c */ /* 0x000fda0000704470 */
[----:B------:R-:W-:Y:S01]  /*3d80*/  @!P0 MOV R35, RZ ;  /* 0x000000ff00238202 */ /* 0x000fe20000000f00 */
[----:B------:R-:W-:Y:S06]  /*3d90*/  @!P0 BRA `(.L_x_85) ;  /* 0x00000000005c8947 */ /* 0x000fec0003800000 */
[----:B------:R-:W-:Y:S02]  /*3da0*/  FSETP.GTU.FTZ.AND P0, PT, |R36|, +INF , PT ;  /* 0x7f8000002400780b */ /* 0x000fe40003f1c200 */
[----:B------:R-:W-:-:S04]  /*3db0*/  FSETP.GTU.FTZ.AND P1, PT, |R8|, +INF , PT ;  /* 0x7f8000000800780b */ /* 0x000fc80003f3c200 */
[----:B------:R-:W-:-:S13]  /*3dc0*/  PLOP3.LUT P0, PT, P0, P1, PT, 0xf8, 0x8f ;  /* 0x00000000008f781c */ /* 0x000fda0000703f70 */
[----:B------:R-:W-:Y:S05]  /*3dd0*/  @P0 BRA `(.L_x_86) ;  /* 0x00000004004c0947 */ /* 0x000fea0003800000 */
[----:B------:R-:W-:-:S13]  /*3de0*/  LOP3.LUT P0, RZ, R8, 0x7fffffff, R36, 0xc8, !PT ;  /* 0x7fffffff08ff7812 */ /* 0x000fda000780c824 */
[----:B------:R-:W-:Y:S05]  /*3df0*/  @!P0 BRA `(.L_x_87) ;  /* 0x00000004003c8947 */ /* 0x000fea0003800000 */
[----:B------:R-:W-:Y:S02]  /*3e00*/  FSETP.NEU.FTZ.AND P2, PT, |R36|, +INF , PT ;  /* 0x7f8000002400780b */ /* 0x000fe40003f5d200 */
[----:B------:R-:W-:Y:S02]  /*3e10*/  FSETP.NEU.FTZ.AND P1, PT, |R8|, +INF , PT ;  /* 0x7f8000000800780b */ /* 0x000fe40003f3d200 */
[----:B------:R-:W-:-:S11]  /*3e20*/  FSETP.NEU.FTZ.AND P0, PT, |R36|, +INF , PT ;  /* 0x7f8000002400780b */ /* 0x000fd60003f1d200 */
[----:B------:R-:W-:Y:S05]  /*3e30*/  @!P1 BRA !P2, `(.L_x_87) ;  /* 0x00000004002c9947 */ /* 0x000fea0005000000 */
[----:B------:R-:W-:-:S04]  /*3e40*/  LOP3.LUT P2, RZ, R36, 0x7fffffff, RZ, 0xc0, !PT ;  /* 0x7fffffff24ff7812 */ /* 0x000fc8000784c0ff */
[----:B------:R-:W-:-:S13]  /*3e50*/  PLOP3.LUT P1, PT, P1, P2, PT, 0x2f, 0xf2 ;  /* 0x0000000000f2781c */ /* 0x000fda0000f24577 */
[----:B------:R-:W-:Y:S05]  /*3e60*/  @P1 BRA `(.L_x_88) ;  /* 0x0000000400181947 */ /* 0x000fea0003800000 */
[----:B------:R-:W-:-:S04]  /*3e70*/  LOP3.LUT P1, RZ, R8, 0x7fffffff, RZ, 0xc0, !PT ;  /* 0x7fffffff08ff7812 */ /* 0x000fc8000782c0ff */
[----:B------:R-:W-:-:S13]  /*3e80*/  PLOP3.LUT P0, PT, P0, P1, PT, 0x2f, 0xf2 ;  /* 0x0000000000f2781c */ /* 0x000fda0000702577 */
[----:B------:R-:W-:Y:S05]  /*3e90*/  @P0 BRA `(.L_x_89) ;  /* 0x0000000400000947 */ /* 0x000fea0003800000 */
[----:B------:R-:W-:Y:S02]  /*3ea0*/  ISETP.GE.AND P0, PT, R39, RZ, PT ;  /* 0x000000ff2700720c */ /* 0x000fe40003f06270 */
[----:B------:R-:W-:-:S11]  /*3eb0*/  ISETP.GE.AND P1, PT, R38, RZ, PT ;  /* 0x000000ff2600720c */ /* 0x000fd60003f26270 */
[----:B------:R-:W-:Y:S01]  /*3ec0*/  @P0 MOV R35, RZ ;  /* 0x000000ff00230202 */ /* 0x000fe20000000f00 */
[----:B------:R-:W-:Y:S01]  /*3ed0*/  @!P0 FFMA R36, R36, 1.84467440737095516160e+19, RZ ;  /* 0x5f80000024248823 */ /* 0x000fe200000000ff */
[----:B------:R-:W-:Y:S01]  /*3ee0*/  @!P0 MOV R35, 0xffffffc0 ;  /* 0xffffffc000238802 */ /* 0x000fe20000000f00 */
[----:B------:R-:W-:-:S03]  /*3ef0*/  @!P1 FFMA R8, R8, 1.84467440737095516160e+19, RZ ;  /* 0x5f80000008089823 */ /* 0x000fc600000000ff */
[----:B------:R-:W-:-:S07]  /*3f00*/  @!P1 IADD3 R35, PT, PT, R35, 0x40, RZ ;  /* 0x0000004023239810 */ /* 0x000fce0007ffe0ff */
.L_x_85:
[----:B------:R-:W-:Y:S01]  /*3f10*/  LEA R39, R34, 0xc0800000, 0x17 ;  /* 0xc080000022277811 */ /* 0x000fe200078eb8ff */
[----:B------:R-:W-:Y:S01]  /*3f20*/  BSSY.RECONVERGENT B2, `(.L_x_90) ;  /* 0x0000036000027945 */ /* 0x000fe20003800200 */
[----:B------:R-:W-:Y:S02]  /*3f30*/  IADD3 R37, PT, PT, R37, -0x7f, RZ ;  /* 0xffffff8125257810 */ /* 0x000fe40007ffe0ff */
[----:B------:R-:W-:-:S03]  /*3f40*/  IADD3 R50, PT, PT, -R39, R8, RZ ;  /* 0x0000000827327210 */ /* 0x000fc60007ffe1ff */
[----:B------:R-:W-:Y:S01]  /*3f50*/  IMAD R8, R37, -0x800000, R36 ;  /* 0xff80000025087824 */ /* 0x000fe200078e0224 */
[----:B------:R-:W0:Y:S01]  /*3f60*/  MUFU.RCP R38, R50 ;  /* 0x0000003200267308 */ /* 0x000e220000001000 */
[----:B------:R-:W-:-:S04]  /*3f70*/  FADD.FTZ R39, -R50, -RZ ;  /* 0x800000ff32277221 */ /* 0x000fc80000010100 */
[----:B0-----:R-:W-:-:S04]  /*3f80*/  FFMA R43, R38, R39, 1 ;  /* 0x3f800000262b7423 */ /* 0x001fc80000000027 */
[----:B------:R-:W-:-:S04]  /*3f90*/  FFMA R43, R38, R43, R38 ;  /* 0x0000002b262b7223 */ /* 0x000fc80000000026 */
[----:B------:R-:W-:-:S04]  /*3fa0*/  FFMA R36, R8, R43, RZ ;  /* 0x0000002b08247223 */ /* 0x000fc800000000ff */
[----:B------:R-:W-:-:S04]  /*3fb0*/  FFMA R38, R39, R36, R8 ;  /* 0x0000002427267223 */ /* 0x000fc80000000008 */
[----:B------:R-:W-:Y:S01]  /*3fc0*/  FFMA R38, R43, R38, R36 ;  /* 0x000000262b267223 */ /* 0x000fe20000000024 */
[----:B------:R-:W-:-:S03]  /*3fd0*/  IADD3 R36, PT, PT, R37, 0x7f, -R34 ;  /* 0x0000007f25247810 */ /* 0x000fc60007ffe822 */
[----:B------:R-:W-:Y:S01]  /*3fe0*/  FFMA R39, R39, R38, R8 ;  /* 0x0000002627277223 */ /* 0x000fe20000000008 */
[----:B------:R-:W-:-:S03]  /*3ff0*/  IADD3 R35, PT, PT, R36, R35, RZ ;  /* 0x0000002324237210 */ /* 0x000fc60007ffe0ff */
[----:B------:R-:W-:-:S05]  /*4000*/  FFMA R8, R43, R39, R38 ;  /* 0x000000272b087223 */ /* 0x000fca0000000026 */
[----:B------:R-:W-:-:S04]  /*4010*/  SHF.R.U32.HI R34, RZ, 0x17, R8 ;  /* 0x00000017ff227819 */ /* 0x000fc80000011608 */
[----:B------:R-:W-:-:S04]  /*4020*/  LOP3.LUT R34, R34, 0xff, RZ, 0xc0, !PT ;  /* 0x000000ff22227812 */ /* 0x000fc800078ec0ff */
[----:B------:R-:W-:-:S04]  /*4030*/  IADD3 R34, PT, PT, R34, R35, RZ ;  /* 0x0000002322227210 */ /* 0x000fc80007ffe0ff */
[----:B------:R-:W-:-:S04]  /*4040*/  IADD3 R36, PT, PT, R34, -0x1, RZ ;  /* 0xffffffff22247810 */ /* 0x000fc80007ffe0ff */
[----:B------:R-:W-:-:S13]  /*4050*/  ISETP.GE.U32.AND P0, PT, R36, 0xfe, PT ;  /* 0x000000fe2400780c */ /* 0x000fda0003f06070 */
[----:B------:R-:W-:Y:S05]  /*4060*/  @!P0 BRA `(.L_x_91) ;  /* 0x0000000000808947 */ /* 0x000fea0003800000 */
[----:B------:R-:W-:-:S13]  /*4070*/  ISETP.GT.AND P0, PT, R34, 0xfe, PT ;  /* 0x000000fe2200780c */ /* 0x000fda0003f04270 */
[----:B------:R-:W-:Y:S05]  /*4080*/  @P0 BRA `(.L_x_92) ;  /* 0x00000000006c0947 */ /* 0x000fea0003800000 */
[----:B------:R-:W-:-:S13]  /*4090*/  ISETP.GE.AND P0, PT, R34, 0x1, PT ;  /* 0x000000012200780c */ /* 0x000fda0003f06270 */
[----:B------:R-:W-:Y:S05]  /*40a0*/  @P0 BRA `(.L_x_93) ;  /* 0x0000000000740947 */ /* 0x000fea0003800000 */
[----:B------:R-:W-:Y:S02]  /*40b0*/  ISETP.GE.AND P0, PT, R34, -0x18, PT ;  /* 0xffffffe82200780c */ /* 0x000fe40003f06270 */
[----:B------:R-:W-:-:S11]  /*40c0*/  LOP3.LUT R8, R8, 0x80000000, RZ, 0xc0, !PT ;  /* 0x8000000008087812 */ /* 0x000fd600078ec0ff */
[----:B------:R-:W-:Y:S05]  /*40d0*/  @!P0 BRA `(.L_x_93) ;  /* 0x0000000000688947 */ /* 0x000fea0003800000 */
[CCC-:B------:R-:W-:Y:S01]  /*40e0*/  FFMA.RZ R35, R43.reuse, R39.reuse, R38.reuse ;  /* 0x000000272b237223 */ /* 0x1c0fe2000000c026 */
[CCC-:B------:R-:W-:Y:S01]  /*40f0*/  FFMA.RP R36, R43.reuse, R39.reuse, R38.reuse ;  /* 0x000000272b247223 */ /* 0x1c0fe20000008026 */
[----:B------:R-:W-:Y:S01]  /*4100*/  FFMA.RM R39, R43, R39, R38 ;  /* 0x000000272b277223 */ /* 0x000fe20000004026 */
[C---:B------:R-:W-:Y:S02]  /*4110*/  IADD3 R37, PT, PT, R34.reuse, 0x20, RZ ;  /* 0x0000002022257810 */ /* 0x040fe40007ffe0ff */
[----:B------:R-:W-:Y:S02]  /*4120*/  LOP3.LUT R35, R35, 0x7fffff, RZ, 0xc0, !PT ;  /* 0x007fffff23237812 */ /* 0x000fe400078ec0ff */
[C---:B------:R-:W-:Y:S02]  /*4130*/  ISETP.NE.AND P2, PT, R34.reuse, RZ, PT ;  /* 0x000000ff2200720c */ /* 0x040fe40003f45270 */
[----:B------:R-:W-:Y:S02]  /*4140*/  LOP3.LUT R38, R35, 0x800000, RZ, 0xfc, !PT ;  /* 0x0080000023267812 */ /* 0x000fe400078efcff */
[----:B------:R-:W-:-:S02]  /*4150*/  ISETP.NE.AND P1, PT, R34, RZ, PT ;  /* 0x000000ff2200720c */ /* 0x000fc40003f25270 */
[----:B------:R-:W-:Y:S02]  /*4160*/  IADD3 R34, PT, PT, -R34, RZ, RZ ;  /* 0x000000ff22227210 */ /* 0x000fe40007ffe1ff */
[----:B------:R-:W-:Y:S02]  /*4170*/  SHF.L.U32 R37, R38, R37, RZ ;  /* 0x0000002526257219 */ /* 0x000fe400000006ff */
[----:B------:R-:W-:Y:S02]  /*4180*/  FSETP.NEU.FTZ.AND P0, PT, R36, R39, PT ;  /* 0x000000272400720b */ /* 0x000fe40003f1d000 */
[----:B------:R-:W-:Y:S02]  /*4190*/  SEL R35, R34, RZ, P2 ;  /* 0x000000ff22237207 */ /* 0x000fe40001000000 */
[----:B------:R-:W-:Y:S02]  /*41a0*/  ISETP.NE.AND P1, PT, R37, RZ, P1 ;  /* 0x000000ff2500720c */ /* 0x000fe40000f25270 */
[----:B------:R-:W-:-:S02]  /*41b0*/  SHF.R.U32.HI R38, RZ, R35, R38 ;  /* 0x00000023ff267219 */ /* 0x000fc40000011626 */
[----:B------:R-:W-:Y:S02]  /*41c0*/  PLOP3.LUT P0, PT, P0, P1, PT, 0xf8, 0x8f ;  /* 0x00000000008f781c */ /* 0x000fe40000703f70 */
[----:B------:R-:W-:Y:S02]  /*41d0*/  SHF.R.U32.HI R34, RZ, 0x1, R38 ;  /* 0x00000001ff227819 */ /* 0x000fe40000011626 */
[----:B------:R-:W-:-:S04]  /*41e0*/  SEL R35, RZ, 0x1, !P0 ;  /* 0x00000001ff237807 */ /* 0x000fc80004000000 */
[----:B------:R-:W-:-:S04]  /*41f0*/  LOP3.LUT R35, R35, 0x1, R34, 0xf8, !PT ;  /* 0x0000000123237812 */ /* 0x000fc800078ef822 */
[----:B------:R-:W-:-:S04]  /*4200*/  LOP3.LUT R35, R35, R38, RZ, 0xc0, !PT ;  /* 0x0000002623237212 */ /* 0x000fc800078ec0ff */
[----:B------:R-:W-:-:S04]  /*4210*/  IADD3 R35, PT, PT, R34, R35, RZ ;  /* 0x0000002322237210 */ /* 0x000fc80007ffe0ff */
[----:B------:R-:W-:Y:S01]  /*4220*/  LOP3.LUT R8, R35, R8, RZ, 0xfc, !PT ;  /* 0x0000000823087212 */ /* 0x000fe200078efcff */
[----:B------:R-:W-:Y:S06]  /*4230*/  BRA `(.L_x_93) ;  /* 0x0000000000107947 */ /* 0x000fec0003800000 */
.L_x_92:
[----:B------:R-:W-:-:S04]  /*4240*/  LOP3.LUT R8, R8, 0x80000000, RZ, 0xc0, !PT ;  /* 0x8000000008087812 */ /* 0x000fc800078ec0ff */
[----:B------:R-:W-:Y:S01]  /*4250*/  LOP3.LUT R8, R8, 0x7f800000, RZ, 0xfc, !PT ;  /* 0x7f80000008087812 */ /* 0x000fe200078efcff */
[----:B------:R-:W-:Y:S06]  /*4260*/  BRA `(.L_x_93) ;  /* 0x0000000000047947 */ /* 0x000fec0003800000 */
.L_x_91:
[----:B------:R-:W-:-:S07]  /*4270*/  LEA R8, R35, R8, 0x17 ;  /* 0x0000000823087211 */ /* 0x000fce00078eb8ff */
.L_x_93:
[----:B------:R-:W-:Y:S05]  /*4280*/  BSYNC.RECONVERGENT B2 ;  /* 0x0000000000027941 */ /* 0x000fea0003800200 */
.L_x_90:
[----:B------:R-:W-:Y:S05]  /*4290*/  BRA `(.L_x_94) ;  /* 0x0000000000207947 */ /* 0x000fea0003800000 */
.L_x_89:
[----:B------:R-:W-:-:S04]  /*42a0*/  LOP3.LUT R8, R8, 0x80000000, R36, 0x48, !PT ;  /* 0x8000000008087812 */ /* 0x000fc800078e4824 */
[----:B------:R-:W-:Y:S01]  /*42b0*/  LOP3.LUT R8, R8, 0x7f800000, RZ, 0xfc, !PT ;  /* 0x7f80000008087812 */ /* 0x000fe200078efcff */
[----:B------:R-:W-:Y:S06]  /*42c0*/  BRA `(.L_x_94) ;  /* 0x0000000000147947 */ /* 0x000fec0003800000 */
.L_x_88:
[----:B------:R-:W-:Y:S01]  /*42d0*/  LOP3.LUT R8, R8, 0x80000000, R36, 0x48, !PT ;  /* 0x8000000008087812 */ /* 0x000fe200078e4824 */
[----:B------:R-:W-:Y:S06]  /*42e0*/  BRA `(.L_x_94) ;  /* 0x00000000000c7947 */ /* 0x000fec0003800000 */
.L_x_87:
[----:B------:R-:W0:Y:S01]  /*42f0*/  MUFU.RSQ R8, -QNAN ;  /* 0xffc0000000087908 */ /* 0x000e220000001400 */
[----:B------:R-:W-:Y:S05]  /*4300*/  BRA `(.L_x_94) ;  /* 0x0000000000047947 */ /* 0x000fea0003800000 */
.L_x_86:
[----:B------:R-:W-:-:S07]  /*4310*/  FADD.FTZ R8, R36, R8 ;  /* 0x0000000824087221 */ /* 0x000fce0000010000 */
.L_x_94:
[----:B------:R-:W-:Y:S05]  /*4320*/  BSYNC.RECONVERGENT B1 ;  /* 0x0000000000017941 */ /* 0x000fea0003800200 */
.L_x_84:
[----:B------:R-:W-:Y:S01]  /*4330*/  HFMA2 R35, -RZ, RZ, 0, 0 ;  /* 0x00000000ff237431 */ /* 0x000fe200000001ff */
[----:B------:R-:W-:-:S04]  /*4340*/  MOV R34, R10 ;  /* 0x0000000a00227202 */ /* 0x000fc80000000f00 */
[----:B0-----:R-:W-:Y:S05]  /*4350*/  RET.REL.NODEC R34 `(_Z22put_euro_heston_cir_o2P17curandStateXORWOWPfS1_fffffffff) ;  /* 0xffffffbc22287950 */ /* 0x001fea0003c3ffff */
.L_x_95:
[----:B------:R-:W-:-:S00]  /*4360*/  BRA `(.L_x_95) ;  /* 0xfffffffc00fc7947 */ /* 0x000fc0000383ffff */
[----:B------:R-:W-:-:S00]  /*4370*/  NOP ;  /* 0x0000000000007918 */ /* 0x000fc00000000000 */
        /* <DEDUP_REMOVED lines=8> */
.L_x_107:


//--------------------- .text._Z12setup_statesP17curandStateXORWOW --------------------------
	.section	.text._Z12setup_statesP17curandStateXORWOW,"ax",@progbits
	.align	128
        .global         _Z12setup_statesP17curandStateXORWOW
        .type           _Z12setup_statesP17curandStateXORWOW,@function
        .size           _Z12setup_statesP17curandStateXORWOW,(.L_x_109 - _Z12setup_statesP17curandStateXORWOW)
        .other          _Z12setup_statesP17curandStateXORWOW,@"STO_CUDA_ENTRY STV_DEFAULT"
_Z12setup_statesP17curandStateXORWOW:
.text._Z12setup_statesP17curandStateXORWOW:
[----:B------:R-:W-:Y:S01]  /*0000*/  LDC R1, c[0x0][0x37c] ;  /* 0x0000df00ff017b82 */ /* 0x000fe20000000800 */
[----:B------:R-:W0:Y:S07]  /*0010*/  S2R R11, SR_TID.X ;  /* 0x00000000000b7919 */ /* 0x000e2e0000002100 */
[----:B------:R-:W1:Y:S01]  /*0020*/  LDC.64 R2, c[0x0][0x380] ;  /* 0x0000e000ff027b82 */ /* 0x000e620000000a00 */
[----:B------:R-:W2:Y:S01]  /*0030*/  LDCU.64 UR4, c[0x0][0x358] ;  /* 0x00006b00ff0477ac */ /* 0x000ea20008000a00 */
[----:B------:R-:W-:Y:S01]  /*0040*/  IMAD.MOV.U32 R4, RZ, RZ, 0x2abc4dd5 ;  /* 0x2abc4dd5ff047424 */ /* 0x000fe200078e00ff */
[----:B------:R-:W0:Y:S01]  /*0050*/  S2R R0, SR_CTAID.X ;  /* 0x0000000000007919 */ /* 0x000e220000002500 */
[----:B------:R-:W-:Y:S01]  /*0060*/  IMAD.MOV.U32 R5, RZ, RZ, 0x58213ed2 ;  /* 0x58213ed2ff057424 */ /* 0x000fe200078e00ff */
[----:B------:R-:W-:Y:S01]  /*0070*/  BSSY.RECONVERGENT B0, `(.L_x_96) ;  /* 0x00000e3000007945 */ /* 0x000fe20003800200 */
[----:B------:R-:W-:-:S02]  /*0080*/  IMAD.MOV.U32 R6, RZ, RZ, 0x455f2458 ;  /* 0x455f2458ff067424 */ /* 0x000fc400078e00ff */
[----:B------:R-:W-:Y:S02]  /*0090*/  IMAD.MOV.U32 R7, RZ, RZ, -0x75bd8fc ;  /* 0xf8a42704ff077424 */ /* 0x000fe400078e00ff */
[----:B------:R-:W-:Y:S02]  /*00a0*/  IMAD.MOV.U32 R8, RZ, RZ, -0x23270784 ;  /* 0xdcd8f87cff087424 */ /* 0x000fe400078e00ff */
[----:B------:R-:W-:Y:S02]  /*00b0*/  IMAD.MOV.U32 R9, RZ, RZ, 0x511db0d6 ;  /* 0x511db0d6ff097424 */ /* 0x000fe400078e00ff */
[----:B0-----:R-:W-:-:S04]  /*00c0*/  IMAD R11, R0, 0x100, R11 ;  /* 0x00000100000b7824 */ /* 0x001fc800078e020b */
[C---:B-1----:R-:W-:Y:S01]  /*00d0*/  IMAD.WIDE R2, R11.reuse, 0x30, R2 ;  /* 0x000000300b027825 */ /* 0x042fe200078e0202 */
[----:B------:R-:W-:-:S04]  /*00e0*/  ISETP.NE.AND P0, PT, R11, RZ, PT ;  /* 0x000000ff0b00720c */ /* 0x000fc80003f05270 */
[----:B--2---:R0:W-:Y:S04]  /*00f0*/  STG.E.64 desc[UR4][R2.64], R4 ;  /* 0x0000000402007986 */ /* 0x0041e8000c101b04 */
[----:B------:R0:W-:Y:S04]  /*0100*/  STG.E.64 desc[UR4][R2.64+0x8], R6 ;  /* 0x0000080602007986 */ /* 0x0001e8000c101b04 */
[----:B------:R0:W-:Y:S01]  /*0110*/  STG.E.64 desc[UR4][R2.64+0x10], R8 ;  /* 0x0000100802007986 */ /* 0x0001e2000c101b04 */
[----:B------:R-:W-:Y:S05]  /*0120*/  @!P0 BRA `(.L_x_97) ;  /* 0x0000000c005c8947 */ /* 0x000fea0003800000 */
[----:B------:R-:W-:Y:S01]  /*0130*/  SHF.R.S32.HI R10, RZ, 0x1f, R11 ;  /* 0x0000001fff0a7819 */ /* 0x000fe2000001140b */
[----:B------:R-:W-:-:S07]  /*0140*/  IMAD.MOV.U32 R12, RZ, RZ, RZ ;  /* 0x000000ffff0c7224 */ /* 0x000fce00078e00ff */
.L_x_103:
[----:B0-----:R-:W-:Y:S01]  /*0150*/  LOP3.LUT R2, R11, 0x3, RZ, 0xc0, !PT ;  /* 0x000000030b027812 */ /* 0x001fe200078ec0ff */
[----:B------:R-:W-:Y:S03]  /*0160*/  BSSY.RECONVERGENT B1, `(.L_x_98) ;  /* 0x00000cd000017945 */ /* 0x000fe60003800200 */
[----:B------:R-:W-:-:S04]  /*0170*/  ISETP.NE.U32.AND P0, PT, R2, RZ, PT ;  /* 0x000000ff0200720c */ /* 0x000fc80003f05070 */
[----:B------:R-:W-:-:S13]  /*0180*/  ISETP.NE.AND.EX P0, PT, RZ, RZ, PT, P0 ;  /* 0x000000ffff00720c */ /* 0x000fda0003f05300 */
[----:B------:R-:W-:Y:S05]  /*0190*/  @!P0 BRA `(.L_x_99) ;  /* 0x0000000c00248947 */ /* 0x000fea0003800000 */
[----:B------:R-:W0:Y:S01]  /*01a0*/  LDC.64 R4, c[0x4][RZ] ;  /* 0x01000000ff047b82 */ /* 0x000e220000000a00 */
[----:B------:R-:W-:Y:S02]  /*01b0*/  IMAD.MOV.U32 R13, RZ, RZ, RZ ;  /* 0x000000ffff0d7224 */ /* 0x000fe400078e00ff */
[----:B0-----:R-:W-:-:S07]  /*01c0*/  IMAD.WIDE.U32 R4, R12, 0xc80, R4 ;  /* 0x00000c800c047825 */ /* 0x001fce00078e0004 */
.L_x_102:
[----:B0-----:R-:W-:Y:S01]  /*01d0*/  IMAD.MOV.U32 R14, RZ, RZ, RZ ;  /* 0x000000ffff0e7224 */ /* 0x001fe200078e00ff */
[----:B------:R-:W-:Y:S01]  /*01e0*/  CS2R R6, SRZ ;  /* 0x0000000000067805 */ /* 0x000fe2000001ff00 */
[----:B------:R-:W-:Y:S01]  /*01f0*/  IMAD.MOV.U32 R16, RZ, RZ, RZ ;  /* 0x000000ffff107224 */ /* 0x000fe200078e00ff */
[----:B------:R-:W-:-:S07]  /*0200*/  CS2R R2, SRZ ;  /* 0x0000000000027805 */ /* 0x000fce000001ff00 */
.L_x_101:
[----:B------:R-:W0:Y:S01]  /*0210*/  S2R R15, SR_TID.X ;  /* 0x00000000000f7919 */ /* 0x000e220000002100 */
[----:B------:R-:W1:Y:S01]  /*0220*/  LDC.64 R8, c[0x0][0x380] ;  /* 0x0000e000ff087b82 */ /* 0x000e620000000a00 */
[----:B0-----:R-:W-:-:S04]  /*0230*/  IMAD R17, R0, 0x100, R15 ;  /* 0x0000010000117824 */ /* 0x001fc800078e020f */
[----:B-1----:R-:W-:-:S04]  /*0240*/  IMAD.WIDE R8, R17, 0x30, R8 ;  /* 0x0000003011087825 */ /* 0x002fc800078e0208 */
[----:B------:R-:W-:-:S05]  /*0250*/  IMAD.WIDE.U32 R8, R16, 0x4, R8 ;  /* 0x0000000410087825 */ /* 0x000fca00078e0008 */
[----:B------:R0:W5:Y:S01]  /*0260*/  LDG.E R17, desc[UR4][R8.64+0x4] ;  /* 0x0000040408117981 */ /* 0x000162000c1e1900 */
[----:B------:R-:W-:-:S07]  /*0270*/  IMAD.MOV.U32 R18, RZ, RZ, RZ ;  /* 0x000000ffff127224 */ /* 0x000fce00078e00ff */
.L_x_100:
[----:B-----5:R-:W-:Y:S01]  /*0280*/  SHF.R.U32.HI R22, RZ, R18, R17 ;  /* 0x00000012ff167219 */ /* 0x020fe20000011611 */
[----:B0-----:R-:W-:-:S03]  /*0290*/  IMAD.SHL.U32 R9, R16, 0x20, RZ ;  /* 0x0000002010097824 */ /* 0x001fc600078e00ff */
[----:B------:R-:W-:Y:S01]  /*02a0*/  LOP3.LUT R19, R22, 0x1, RZ, 0xc0, !PT ;  /* 0x0000000116137812 */ /* 0x000fe200078ec0ff */
[----:B------:R-:W-:-:S03]  /*02b0*/  IMAD.IADD R8, R9, 0x1, R18 ;  /* 0x0000000109087824 */ /* 0x000fc600078e0212 */
[----:B------:R-:W-:Y:S01]  /*02c0*/  ISETP.NE.U32.AND P0, PT, R19, 0x1, PT ;  /* 0x000000011300780c */ /* 0x000fe20003f05070 */
[----:B------:R-:W-:-:S03]  /*02d0*/  IMAD R9, R8, 0x5, RZ ;  /* 0x0000000508097824 */ /* 0x000fc600078e02ff */
[----:B------:R-:W-:Y:S01]  /*02e0*/  R2P PR, R22, 0x7e ;  /* 0x0000007e16007804 */ /* 0x000fe20000000000 */
[----:B------:R-:W-:-:S08]  /*02f0*/  IMAD.WIDE.U32 R8, R9, 0x4, R4 ;  /* 0x0000000409087825 */ /* 0x000fd000078e0004 */
[----:B------:R-:W2:Y:S04]  /*0300*/  @!P0 LDG.E R19, desc[UR4][R8.64] ;  /* 0x0000000408138981 */ /* 0x000ea8000c1e1900 */
[----:B------:R-:W3:Y:S04]  /*0310*/  @!P0 LDG.E R20, desc[UR4][R8.64+0x10] ;  /* 0x0000100408148981 */ /* 0x000ee8000c1e1900 */
[----:B------:R-:W4:Y:S04]  /*0320*/  @P1 LDG.E R21, desc[UR4][R8.64+0x14] ;  /* 0x0000140408151981 */ /* 0x000f28000c1e1900 */
[----:B------:R-:W4:Y:S04]  /*0330*/  @P2 LDG.E R23, desc[UR4][R8.64+0x28] ;  /* 0x0000280408172981 */ /* 0x000f28000c1e1900 */
[----:B------:R-:W4:Y:S04]  /*0340*/  @P1 LDG.E R24, desc[UR4][R8.64+0x24] ;  /* 0x0000240408181981 */ /* 0x000f28000c1e1900 */
[----:B------:R-:W4:Y:S04]  /*0350*/  @P2 LDG.E R26, desc[UR4][R8.64+0x38] ;  /* 0x00003804081a2981 */ /* 0x000f28000c1e1900 */
[----:B------:R-:W4:Y:S04]  /*0360*/  @P3 LDG.E R25, desc[UR4][R8.64+0x3c] ;  /* 0x00003c0408193981 */ /* 0x000f28000c1e1900 */
[----:B------:R-:W4:Y:S01]  /*0370*/  @P4 LDG.E R27, desc[UR4][R8.64+0x50] ;  /* 0x00005004081b4981 */ /* 0x000f22000c1e1900 */
[----:B--2---:R-:W-:-:S03]  /*0380*/  @!P0 LOP3.LUT R14, R14, R19, RZ, 0x3c, !PT ;  /* 0x000000130e0e8212 */ /* 0x004fc600078e3cff */
[----:B------:R-:W2:Y:S01]  /*0390*/  @!P0 LDG.E R19, desc[UR4][R8.64+0x4] ;  /* 0x0000040408138981 */ /* 0x000ea2000c1e1900 */
[----:B---3--:R-:W-:-:S03]  /*03a0*/  @!P0 LOP3.LUT R7, R7, R20, RZ, 0x3c, !PT ;  /* 0x0000001407078212 */ /* 0x008fc600078e3cff */
[----:B------:R-:W3:Y:S01]  /*03b0*/  @!P0 LDG.E R20, desc[UR4][R8.64+0x8] ;  /* 0x0000080408148981 */ /* 0x000ee2000c1e1900 */
[----:B----4-:R-:W-:-:S03]  /*03c0*/  @P1 LOP3.LUT R14, R14, R21, RZ, 0x3c, !PT ;  /* 0x000000150e0e1212 */ /* 0x010fc600078e3cff */
[----:B------:R-:W4:Y:S01]  /*03d0*/  @!P0 LDG.E R21, desc[UR4][R8.64+0xc] ;  /* 0x00000c0408158981 */ /* 0x000f22000c1e1900 */
[----:B------:R-:W-:-:S03]  /*03e0*/  @P2 LOP3.LUT R14, R14, R23, RZ, 0x3c, !PT ;  /* 0x000000170e0e2212 */ /* 0x000fc600078e3cff */
[----:B------:R-:W4:Y:S01]  /*03f0*/  @P1 LDG.E R23, desc[UR4][R8.64+0x18] ;  /* 0x0000180408171981 */ /* 0x000f22000c1e1900 */
[----:B------:R-:W-:-:S03]  /*0400*/  @P1 LOP3.LUT R7, R7, R24, RZ, 0x3c, !PT ;  /* 0x0000001807071212 */ /* 0x000fc600078e3cff */
[----:B------:R-:W4:Y:S01]  /*0410*/  @P2 LDG.E R24, desc[UR4][R8.64+0x30] ;  /* 0x0000300408182981 */ /* 0x000f22000c1e1900 */
[----:B--2---:R-:W-:-:S03]  /*0420*/  @!P0 LOP3.LUT R2, R2, R19, RZ, 0x3c, !PT ;  /* 0x0000001302028212 */ /* 0x004fc600078e3cff */
[----:B------:R-:W2:Y:S01]  /*0430*/  @P1 LDG.E R19, desc[UR4][R8.64+0x20] ;  /* 0x0000200408131981 */ /* 0x000ea2000c1e1900 */
[----:B---3--:R-:W-:-:S03]  /*0440*/  @!P0 LOP3.LUT R3, R3, R20, RZ, 0x3c, !PT ;  /* 0x0000001403038212 */ /* 0x008fc600078e3cff */
[----:B------:R-:W3:Y:S01]  /*0450*/  @P1 LDG.E R20, desc[UR4][R8.64+0x1c] ;  /* 0x00001c0408141981 */ /* 0x000ee2000c1e1900 */
[----:B----4-:R-:W-:-:S03]  /*0460*/  @!P0 LOP3.LUT R6, R6, R21, RZ, 0x3c, !PT ;  /* 0x0000001506068212 */ /* 0x010fc600078e3cff */
[----:B------:R-:W4:Y:S01]  /*0470*/  @P2 LDG.E R21, desc[UR4][R8.64+0x2c] ;  /* 0x00002c0408152981 */ /* 0x000f22000c1e1900 */
[----:B------:R-:W-:-:S03]  /*0480*/  @P1 LOP3.LUT R2, R2, R23, RZ, 0x3c, !PT ;  /* 0x0000001702021212 */ /* 0x000fc600078e3cff */
[----:B------:R-:W4:Y:S01]  /*0490*/  @P2 LDG.E R23, desc[UR4][R8.64+0x34] ;  /* 0x0000340408172981 */ /* 0x000f22000c1e1900 */
[----:B------:R-:W-:-:S03]  /*04a0*/  @P2 LOP3.LUT R7, R7, R26, RZ, 0x3c, !PT ;  /* 0x0000001a07072212 */ /* 0x000fc600078e3cff */
[----:B------:R-:W4:Y:S01]  /*04b0*/  @P3 LDG.E R26, desc[UR4][R8.64+0x4c] ;  /* 0x00004c04081a3981 */ /* 0x000f22000c1e1900 */
[----:B------:R-:W-:-:S03]  /*04c0*/  @P3 LOP3.LUT R14, R14, R25, RZ, 0x3c, !PT ;  /* 0x000000190e0e3212 */ /* 0x000fc600078e3cff */
[----:B------:R-:W4:Y:S01]  /*04d0*/  @P5 LDG.E R25, desc[UR4][R8.64+0x64] ;  /* 0x0000640408195981 */ /* 0x000f22000c1e1900 */
[----:B--2---:R-:W-:-:S03]  /*04e0*/  @P1 LOP3.LUT R6, R6, R19, RZ, 0x3c, !PT ;  /* 0x0000001306061212 */ /* 0x004fc600078e3cff */
[----:B------:R-:W2:Y:S01]  /*04f0*/  @P3 LDG.E R19, desc[UR4][R8.64+0x40] ;  /* 0x0000400408133981 */ /* 0x000ea2000c1e1900 */
[----:B---3--:R-:W-:-:S03]  /*0500*/  @P1 LOP3.LUT R3, R3, R20, RZ, 0x3c, !PT ;  /* 0x0000001403031212 */ /* 0x008fc600078e3cff */
[----:B------:R-:W3:Y:S01]  /*0510*/  @P3 LDG.E R20, desc[UR4][R8.64+0x44] ;  /* 0x0000440408143981 */ /* 0x000ee2000c1e1900 */
[----:B------:R-:W-:-:S03]  /*0520*/  @P2 LOP3.LUT R3, R3, R24, RZ, 0x3c, !PT ;  /* 0x0000001803032212 */ /* 0x000fc600078e3cff */
[----:B------:R-:W3:Y:S01]  /*0530*/  @P4 LDG.E R24, desc[UR4][R8.64+0x58] ;  /* 0x0000580408184981 */ /* 0x000ee2000c1e1900 */
[----:B----4-:R-:W-:Y:S02]  /*0540*/  @P2 LOP3.LUT R2, R2, R21, RZ, 0x3c, !PT ;  /* 0x0000001502022212 */ /* 0x010fe400078e3cff */
[----:B------:R-:W-:Y:S01]  /*0550*/  @P2 LOP3.LUT R6, R6, R23, RZ, 0x3c, !PT ;  /* 0x0000001706062212 */ /* 0x000fe200078e3cff */
[----:B------:R-:W4:Y:S04]  /*0560*/  @P3 LDG.E R21, desc[UR4][R8.64+0x48] ;  /* 0x0000480408153981 */ /* 0x000f28000c1e1900 */
[----:B------:R-:W4:Y:S01]  /*0570*/  @P4 LDG.E R23, desc[UR4][R8.64+0x54] ;  /* 0x0000540408174981 */ /* 0x000f22000c1e1900 */
[----:B------:R-:W-:Y:S02]  /*0580*/  @P4 LOP3.LUT R14, R14, R27, RZ, 0x3c, !PT ;  /* 0x0000001b0e0e4212 */ /* 0x000fe400078e3cff */
[----:B------:R-:W-:-:S02]  /*0590*/  @P3 LOP3.LUT R7, R7, R26, RZ, 0x3c, !PT ;  /* 0x0000001a07073212 */ /* 0x000fc400078e3cff */
        /* <DEDUP_REMOVED lines=9> */
[----:B----4-:R-:W-:-:S03]  /*0630*/  @P3 LOP3.LUT R6, R6, R21, RZ, 0x3c, !PT ;  /* 0x0000001506063212 */ /* 0x010fc600078e3cff */
[----:B------:R-:W4:Y:S01]  /*0640*/  @P5 LDG.E R21, desc[UR4][R8.64+0x68] ;  /* 0x0000680408155981 */ /* 0x000f22000c1e1900 */
[----:B------:R-:W-:-:S03]  /*0650*/  @P4 LOP3.LUT R2, R2, R23, RZ, 0x3c, !PT ;  /* 0x0000001702024212 */ /* 0x000fc600078e3cff */
[----:B------:R-:W4:Y:S01]  /*0660*/  @P5 LDG.E R23, desc[UR4][R8.64+0x70] ;  /* 0x0000700408175981 */ /* 0x000f22000c1e1900 */
[----:B------:R-:W-:Y:S02]  /*0670*/  LOP3.LUT P0, RZ, R22, 0x80, RZ, 0xc0, !PT ;  /* 0x0000008016ff7812 */ /* 0x000fe4000780c0ff */
[----:B------:R-:W-:Y:S02]  /*0680*/  @P4 LOP3.LUT R7, R7, R26, RZ, 0x3c, !PT ;  /* 0x0000001a07074212 */ /* 0x000fe400078e3cff */
[----:B------:R-:W-:Y:S02]  /*0690*/  @P6 LOP3.LUT R14, R14, R25, RZ, 0x3c, !PT ;  /* 0x000000190e0e6212 */ /* 0x000fe400078e3cff */
[----:B------:R-:W4:Y:S07]  /*06a0*/  @P6 LDG.E R25, desc[UR4][R8.64+0x7c] ;  /* 0x00007c0408196981 */ /* 0x000f2e000c1e1900 */
[----:B------:R-:W4:Y:S04]  /*06b0*/  @P0 LDG.E R27, desc[UR4][R8.64+0x8c] ;  /* 0x00008c04081b0981 */ /* 0x000f28000c1e1900 */
[----:B------:R-:W4:Y:S04]  /*06c0*/  @P0 LDG.E R26, desc[UR4][R8.64+0x94] ;  /* 0x00009404081a0981 */ /* 0x000f28000c1e1900 */
        /* <DEDUP_REMOVED lines=11> */
[----:B------:R-:W-:Y:S02]  /*0780*/  @P6 LOP3.LUT R2, R2, R25, RZ, 0x3c, !PT ;  /* 0x0000001902026212 */ /* 0x000fe400078e3cff */
[----:B------:R-:W-:Y:S02]  /*0790*/  @P0 LOP3.LUT R14, R14, R27, RZ, 0x3c, !PT ;  /* 0x0000001b0e0e0212 */ /* 0x000fe400078e3cff */
[----:B--2---:R-:W-:Y:S02]  /*07a0*/  @P6 LOP3.LUT R6, R6, R19, RZ, 0x3c, !PT ;  /* 0x0000001306066212 */ /* 0x004fe400078e3cff */
[----:B---3--:R-:W-:Y:S02]  /*07b0*/  @P6 LOP3.LUT R3, R3, R20, RZ, 0x3c, !PT ;  /* 0x0000001403036212 */ /* 0x008fe400078e3cff */
[----:B------:R-:W-:Y:S02]  /*07c0*/  @P6 LOP3.LUT R7, R7, R24, RZ, 0x3c, !PT ;  /* 0x0000001807076212 */ /* 0x000fe400078e3cff */
[----:B------:R-:W-:-:S02]  /*07d0*/  @P0 LOP3.LUT R3, R3, R26, RZ, 0x3c, !PT ;  /* 0x0000001a03030212 */ /* 0x000fc400078e3cff */
[----:B----4-:R-:W-:Y:S02]  /*07e0*/  @P0 LOP3.LUT R2, R2, R21, RZ, 0x3c, !PT ;  /* 0x0000001502020212 */ /* 0x010fe400078e3cff */
[----:B------:R-:W-:Y:S02]  /*07f0*/  @P0 LOP3.LUT R7, R7, R28, RZ, 0x3c, !PT ;  /* 0x0000001c07070212 */ /* 0x000fe400078e3cff */
[----:B------:R-:W-:Y:S02]  /*0800*/  @P0 LOP3.LUT R6, R6, R23, RZ, 0x3c, !PT ;  /* 0x0000001706060212 */ /* 0x000fe400078e3cff */
[----:B------:R-:W-:-:S13]  /*0810*/  R2P PR, R22.B1, 0x7f ;  /* 0x0000007f16007804 */ /* 0x000fda0000001000 */
[----:B------:R-:W2:Y:S04]  /*0820*/  @P0 LDG.E R19, desc[UR4][R8.64+0xa0] ;  /* 0x0000a00408130981 */ /* 0x000ea8000c1e1900 */
[----:B------:R-:W3:Y:S04]  /*0830*/  @P1 LDG.E R23, desc[UR4][R8.64+0xb4] ;  /* 0x0000b40408171981 */ /* 0x000ee8000c1e1900 */
[----:B------:R-:W4:Y:S04]  /*0840*/  @P0 LDG.E R21, desc[UR4][R8.64+0xa4] ;  /* 0x0000a40408150981 */ /* 0x000f28000c1e1900 */
[----:B------:R-:W4:Y:S04]  /*0850*/  @P2 LDG.E R25, desc[UR4][R8.64+0xc8] ;  /* 0x0000c80408192981 */ /* 0x000f28000c1e1900 */
[----:B------:R-:W4:Y:S04]  /*0860*/  @P3 LDG.E R27, desc[UR4][R8.64+0xdc] ;  /* 0x0000dc04081b3981 */ /* 0x000f28000c1e1900 */
[----:B------:R-:W4:Y:S04]  /*0870*/  @P0 LDG.E R20, desc[UR4][R8.64+0xa8] ;  /* 0x0000a80408140981 */ /* 0x000f28000c1e1900 */
[----:B------:R-:W4:Y:S04]  /*0880*/  @P0 LDG.E R24, desc[UR4][R8.64+0xb0] ;  /* 0x0000b00408180981 */ /* 0x000f28000c1e1900 */
[----:B------:R-:W4:Y:S04]  /*0890*/  @P4 LDG.E R29, desc[UR4][R8.64+0xf0] ;  /* 0x0000f004081d4981 */ /* 0x000f28000c1e1900 */
[----:B------:R-:W4:Y:S01]  /*08a0*/  @P1 LDG.E R26, desc[UR4][R8.64+0xc4] ;  /* 0x0000c404081a1981 */ /* 0x000f22000c1e1900 */
[----:B--2---:R-:W-:-:S03]  /*08b0*/  @P0 LOP3.LUT R14, R14, R19, RZ, 0x3c, !PT ;  /* 0x000000130e0e0212 */ /* 0x004fc600078e3cff */
[----:B------:R-:W2:Y:S01]  /*08c0*/  @P0 LDG.E R19, desc[UR4][R8.64+0xac] ;  /* 0x0000ac0408130981 */ /* 0x000ea2000c1e1900 */
[----:B---3--:R-:W-:-:S03]  /*08d0*/  @P1 LOP3.LUT R14, R14, R23, RZ, 0x3c, !PT ;  /* 0x000000170e0e1212 */ /* 0x008fc600078e3cff */
[----:B------:R-:W3:Y:S01]  /*08e0*/  @P1 LDG.E R23, desc[UR4][R8.64+0xc0] ;  /* 0x0000c00408171981 */ /* 0x000ee2000c1e1900 */
[----:B----4-:R-:W-:-:S03]  /*08f0*/  @P0 LOP3.LUT R2, R2, R21, RZ, 0x3c, !PT ;  /* 0x0000001502020212 */ /* 0x010fc600078e3cff */
[----:B------:R-:W4:Y:S01]  /*0900*/  @P1 LDG.E R21, desc[UR4][R8.64+0xb8] ;  /* 0x0000b80408151981 */ /* 0x000f22000c1e1900 */
[----:B------:R-:W-:-:S03]  /*0910*/  @P2 LOP3.LUT R14, R14, R25, RZ, 0x3c, !PT ;  /* 0x000000190e0e2212 */ /* 0x000fc600078e3cff */
[----:B------:R-:W4:Y:S01]  /*0920*/  @P5 LDG.E R25, desc[UR4][R8.64+0x104] ;  /* 0x0001040408195981 */ /* 0x000f22000c1e1900 */
[----:B------:R-:W-:-:S03]  /*0930*/  @P3 LOP3.LUT R14, R14, R27, RZ, 0x3c, !PT ;  /* 0x0000001b0e0e3212 */ /* 0x000fc600078e3cff */
[----:B------:R-:W4:Y:S01]  /*0940*/  @P6 LDG.E R27, desc[UR4][R8.64+0x118] ;  /* 0x00011804081b6981 */ /* 0x000f22000c1e1900 */
[----:B------:R-:W-:-:S03]  /*0950*/  @P0 LOP3.LUT R3, R3, R20, RZ, 0x3c, !PT ;  /* 0x0000001403030212 */ /* 0x000fc600078e3cff */
[----:B------:R-:W4:Y:S01]  /*0960*/  @P1 LDG.E R20, desc[UR4][R8.64+0xbc] ;  /* 0x0000bc0408141981 */ /* 0x000f22000c1e1900 */
[----:B------:R-:W-:-:S03]  /*0970*/  @P0 LOP3.LUT R7, R7, R24, RZ, 0x3c, !PT ;  /* 0x0000001807070212 */ /* 0x000fc600078e3cff */
[----:B------:R-:W4:Y:S01]  /*0980*/  @P2 LDG.E R24, desc[UR4][R8.64+0xd8] ;  /* 0x0000d80408182981 */ /* 0x000f22000c1e1900 */
[----:B------:R-:W-:Y:S02]  /*0990*/  @P4 LOP3.LUT R14, R14, R29, RZ, 0x3c, !PT ;  /* 0x0000001d0e0e4212 */ /* 0x000fe400078e3cff */
[----:B------:R-:W-:Y:S02]  /*09a0*/  @P1 LOP3.LUT R7, R7, R26, RZ, 0x3c, !PT ;  /* 0x0000001a07071212 */ /* 0x000fe400078e3cff */
[----:B------:R-:W4:Y:S01]  /*09b0*/  @P3 LDG.E R26, desc[UR4][R8.64+0xe4] ;  /* 0x0000e404081a3981 */ /* 0x000f22000c1e1900 */
[----:B--2---:R-:W-:Y:S02]  /*09c0*/  @P0 LOP3.LUT R6, R6, R19, RZ, 0x3c, !PT ;  /* 0x0000001306060212 */ /* 0x004fe400078e3cff */
[----:B------:R-:W-:Y:S01]  /*09d0*/  LOP3.LUT P0, RZ, R22, 0x8000, RZ, 0xc0, !PT ;  /* 0x0000800016ff7812 */ /* 0x000fe2000780c0ff */
[----:B------:R-:W2:Y:S01]  /*09e0*/  @P2 LDG.E R19, desc[UR4][R8.64+0xcc] ;  /* 0x0000cc0408132981 */ /* 0x000ea2000c1e1900 */
[----:B---3--:R-:W-:-:S03]  /*09f0*/  @P1 LOP3.LUT R6, R6, R23, RZ, 0x3c, !PT ;  /* 0x0000001706061212 */ /* 0x008fc600078e3cff */
[----:B------:R-:W3:Y:S01]  /*0a00*/  @P2 LDG.E R22, desc[UR4][R8.64+0xd0] ;  /* 0x0000d00408162981 */ /* 0x000ee2000c1e1900 */
[----:B----4-:R-:W-:-:S03]  /*0a10*/  @P1 LOP3.LUT R2, R2, R21, RZ, 0x3c, !PT ;  /* 0x0000001502021212 */ /* 0x010fc600078e3cff */
[----:B------:R-:W4:Y:S01]  /*0a20*/  @P2 LDG.E R21, desc[UR4][R8.64+0xd4] ;  /* 0x0000d40408152981 */ /* 0x000f22000c1e1900 */
[----:B------:R-:W-:-:S03]  /*0a30*/  @P5 LOP3.LUT R14, R14, R25, RZ, 0x3c, !PT ;  /* 0x000000190e0e5212 */ /* 0x000fc600078e3cff */
[----:B------:R-:W4:Y:S04]  /*0a40*/  @P3 LDG.E R23, desc[UR4][R8.64+0xe0] ;  /* 0x0000e00408173981 */ /* 0x000f28000c1e1900 */
[----:B------:R-:W4:Y:S01]  /*0a50*/  @P3 LDG.E R25, desc[UR4][R8.64+0xe8] ;  /* 0x0000e80408193981 */ /* 0x000f22000c1e1900 */
[----:B------:R-:W-:-:S03]  /*0a60*/  @P1 LOP3.LUT R3, R3, R20, RZ, 0x3c, !PT ;  /* 0x0000001403031212 */ /* 0x000fc600078e3cff */
[----:B------:R-:W4:Y:S01]  /*0a70*/  @P3 LDG.E R20, desc[UR4][R8.64+0xec] ;  /* 0x0000ec0408143981 */ /* 0x000f22000c1e1900 */
[----:B------:R-:W-:-:S03]  /*0a80*/  @P2 LOP3.LUT R7, R7, R24, RZ, 0x3c, !PT ;  /* 0x0000001807072212 */ /* 0x000fc600078e3cff */
        /* <DEDUP_REMOVED lines=8> */
[----:B------:R-:W-:Y:S02]  /*0b10*/  @P3 LOP3.LUT R3, R3, R26, RZ, 0x3c, !PT ;  /* 0x0000001a03033212 */ /* 0x000fe400078e3cff */
[----:B------:R-:W-:Y:S01]  /*0b20*/  @P3 LOP3.LUT R2, R2, R23, RZ, 0x3c, !PT ;  /* 0x0000001702023212 */ /* 0x000fe200078e3cff */
[----:B------:R-:W4:Y:S01]  /*0b30*/  @P5 LDG.E R26, desc[UR4][R8.64+0x10c] ;  /* 0x00010c04081a5981 */ /* 0x000f22000c1e1900 */
[----:B------:R-:W-:-:S03]  /*0b40*/  @P3 LOP3.LUT R6, R6, R25, RZ, 0x3c, !PT ;  /* 0x0000001906063212 */ /* 0x000fc600078e3cff */
[----:B------:R-:W4:Y:S04]  /*0b50*/  @P5 LDG.E R23, desc[UR4][R8.64+0x108] ;  /* 0x0001080408175981 */ /* 0x000f28000c1e1900 */
        /* <DEDUP_REMOVED lines=19> */
[----:B------:R-:W-:-:S05]  /*0c90*/  VIADD R18, R18, 0x10 ;  /* 0x0000001012127836 */ /* 0x000fca0000000000 */
[----:B------:R-:W-:Y:S02]  /*0ca0*/  ISETP.NE.AND P1, PT, R18, 0x20, PT ;  /* 0x000000201200780c */ /* 0x000fe40003f25270 */
[----:B------:R-:W-:-:S04]  /*0cb0*/  @P5 LOP3.LUT R7, R7, R20, RZ, 0x3c, !PT ;  /* 0x0000001407075212 */ /* 0x000fc800078e3cff */
[----:B------:R-:W-:Y:S02]  /*0cc0*/  @P6 LOP3.LUT R7, R7, R24, RZ, 0x3c, !PT ;  /* 0x0000001807076212 */ /* 0x000fe400078e3cff */
[----:B------:R-:W-:Y:S02]  /*0cd0*/  @P0 LOP3.LUT R14, R14, R27, RZ, 0x3c, !PT ;  /* 0x0000001b0e0e0212 */ /* 0x000fe400078e3cff */
[----:B------:R-:W-:Y:S02]  /*0ce0*/  @P0 LOP3.LUT R7, R7, R28, RZ, 0x3c, !PT ;  /* 0x0000001c07070212 */ /* 0x000fe400078e3cff */
[----:B--2---:R-:W-:Y:S02]  /*0cf0*/  @P6 LOP3.LUT R2, R2, R19, RZ, 0x3c, !PT ;  /* 0x0000001302026212 */ /* 0x004fe400078e3cff */
[----:B---3--:R-:W-:Y:S02]  /*0d00*/  @P6 LOP3.LUT R3, R3, R22, RZ, 0x3c, !PT ;  /* 0x0000001603036212 */ /* 0x008fe400078e3cff */
[----:B----4-:R-:W-:-:S02]  /*0d10*/  @P6 LOP3.LUT R6, R6, R21, RZ, 0x3c, !PT ;  /* 0x0000001506066212 */ /* 0x010fc400078e3cff */
[----:B------:R-:W-:Y:S02]  /*0d20*/  @P0 LOP3.LUT R3, R3, R26, RZ, 0x3c, !PT ;  /* 0x0000001a03030212 */ /* 0x000fe400078e3cff */
[----:B------:R-:W-:Y:S02]  /*0d30*/  @P0 LOP3.LUT R2, R2, R23, RZ, 0x3c, !PT ;  /* 0x0000001702020212 */ /* 0x000fe400078e3cff */
[----:B------:R-:W-:Y:S01]  /*0d40*/  @P0 LOP3.LUT R6, R6, R25, RZ, 0x3c, !PT ;  /* 0x0000001906060212 */ /* 0x000fe200078e3cff */
[----:B------:R-:W-:Y:S06]  /*0d50*/  @P1 BRA `(.L_x_100) ;  /* 0xfffffff400481947 */ /* 0x000fec000383ffff */
[----:B------:R-:W-:-:S05]  /*0d60*/  VIADD R16, R16, 0x1 ;  /* 0x0000000110107836 */ /* 0x000fca0000000000 */
[----:B------:R-:W-:-:S13]  /*0d70*/  ISETP.NE.AND P0, PT, R16, 0x5, PT ;  /* 0x000000051000780c */ /* 0x000fda0003f05270 */
[----:B------:R-:W-:Y:S05]  /*0d80*/  @P0 BRA `(.L_x_101) ;  /* 0xfffffff400200947 */ /* 0x000fea000383ffff */
[----:B------:R-:W0:Y:S01]  /*0d90*/  LDC.64 R8, c[0x0][0x380] ;  /* 0x0000e000ff087b82 */ /* 0x000e220000000a00 */
[----:B------:R-:W-:Y:S01]  /*0da0*/  IMAD R15, R0, 0x100, R15 ;  /* 0x00000100000f7824 */ /* 0x000fe200078e020f */
[----:B------:R-:W-:Y:S01]  /*0db0*/  LOP3.LUT R16, R11, 0x3, RZ, 0xc0, !PT ;  /* 0x000000030b107812 */ /* 0x000fe200078ec0ff */
[----:B------:R-:W-:-:S05]  /*0dc0*/  VIADD R13, R13, 0x1 ;  /* 0x000000010d0d7836 */ /* 0x000fca0000000000 */
[----:B------:R-:W-:Y:S01]  /*0dd0*/  ISETP.GE.U32.AND P0, PT, R13, R16, PT ;  /* 0x000000100d00720c */ /* 0x000fe20003f06070 */
[----:B0-----:R-:W-:-:S05]  /*0de0*/  IMAD.WIDE R8, R15, 0x30, R8 ;  /* 0x000000300f087825 */ /* 0x001fca00078e0208 */
[----:B------:R0:W-:Y:S04]  /*0df0*/  STG.E.64 desc[UR4][R8.64+0x8], R2 ;  /* 0x0000080208007986 */ /* 0x0001e8000c101b04 */
[----:B------:R0:W-:Y:S04]  /*0e00*/  STG.E.64 desc[UR4][R8.64+0x10], R6 ;  /* 0x0000100608007986 */ /* 0x0001e8000c101b04 */
[----:B------:R0:W-:Y:S01]  /*0e10*/  STG.E desc[UR4][R8.64+0x4], R14 ;  /* 0x0000040e08007986 */ /* 0x0001e2000c101904 */
[----:B------:R-:W-:Y:S05]  /*0e20*/  @!P0 BRA `(.L_x_102) ;  /* 0xfffffff000e88947 */ /* 0x000fea000383ffff */
.L_x_99:
[----:B------:R-:W-:Y:S05]  /*0e30*/  BSYNC.RECONVERGENT B1 ;  /* 0x0000000000017941 */ /* 0x000fea0003800200 */
.L_x_98:
[C---:B------:R-:W-:Y:S01]  /*0e40*/  ISETP.GT.U32.AND P0, PT, R11.reuse, 0x3, PT ;  /* 0x000000030b00780c */ /* 0x040fe20003f04070 */
[----:B------:R-:W-:Y:S01]  /*0e50*/  VIADD R12, R12, 0x1 ;  /* 0x000000010c0c7836 */ /* 0x000fe20000000000 */
[--C-:B------:R-:W-:Y:S02]  /*0e60*/  SHF.R.U64 R11, R11, 0x2, R10.reuse ;  /* 0x000000020b0b7819 */ /* 0x100fe4000000120a */
[----:B------:R-:W-:Y:S02]  /*0e70*/  ISETP.GT.U32.AND.EX P0, PT, R10, RZ, PT, P0 ;  /* 0x000000ff0a00720c */ /* 0x000fe40003f04100 */
[----:B------:R-:W-:-:S11]  /*0e80*/  SHF.R.U32.HI R10, RZ, 0x2, R10 ;  /* 0x00000002ff0a7819 */ /* 0x000fd6000001160a */
[----:B------:R-:W-:Y:S05]  /*0e90*/  @P0 BRA `(.L_x_103) ;  /* 0xfffffff000ac0947 */ /* 0x000fea000383ffff */
.L_x_97:
[----:B------:R-:W-:Y:S05]  /*0ea0*/  BSYNC.RECONVERGENT B0 ;  /* 0x0000000000007941 */ /* 0x000fea0003800200 */
.L_x_96:
[----:B0-----:R-:W0:Y:S01]  /*0eb0*/  S2R R5, SR_TID.X ;  /* 0x0000000000057919 */ /* 0x001e220000002100 */
[----:B------:R-:W1:Y:S01]  /*0ec0*/  LDC.64 R2, c[0x0][0x380] ;  /* 0x0000e000ff027b82 */ /* 0x000e620000000a00 */
[----:B0-----:R-:W-:-:S04]  /*0ed0*/  IMAD R5, R0, 0x100, R5 ;  /* 0x0000010000057824 */ /* 0x001fc800078e0205 */
[----:B-1----:R-:W-:-:S05]  /*0ee0*/  IMAD.WIDE R2, R5, 0x30, R2 ;  /* 0x0000003005027825 */ /* 0x002fca00078e0202 */
[----:B------:R-:W-:Y:S04]  /*0ef0*/  STG.E.64 desc[UR4][R2.64+0x18], RZ ;  /* 0x000018ff02007986 */ /* 0x000fe8000c101b04 */
[----:B------:R-:W-:Y:S04]  /*0f00*/  STG.E desc[UR4][R2.64+0x20], RZ ;  /* 0x000020ff02007986 */ /* 0x000fe8000c101904 */
[----:B------:R-:W-:Y:S01]  /*0f10*/  STG.E.64 desc[UR4][R2.64+0x28], RZ ;  /* 0x000028ff02007986 */ /* 0x000fe2000c101b04 */
[----:B------:R-:W-:Y:S05]  /*0f20*/  EXIT ;  /* 0x000000000000794d */ /* 0x000fea0003800000 */
.L_x_104:
        /* <DEDUP_REMOVED lines=13> */
.L_x_109:


//--------------------- .nv.global.init           --------------------------
	.section	.nv.global.init,"aw",@progbits
	.align	4
.nv.global.init:
	.type		mrg32k3aM1SubSeq,@object
	.size		mrg32k3aM1SubSeq,(mrg32k3aM2SubSeq - mrg32k3aM1SubSeq)
mrg32k3aM1SubSeq:
        /*0000*/ 	.byte	0x0b, 0xcc, 0xee, 0x04, 0x73, 0x29, 0x8b, 0x6f, 0xf6, 0x53, 0x03, 0xf6, 0x23, 0xf6, 0xea, 0xda
        /* <DEDUP_REMOVED lines=125> */
	.type		mrg32k3aM2SubSeq,@object
	.size		mrg32k3aM2SubSeq,(mrg32k3aM1 - mrg32k3aM2SubSeq)
mrg32k3aM2SubSeq:
        /* <DEDUP_REMOVED lines=126> */
	.type		mrg32k3aM1,@object
	.size		mrg32k3aM1,(mrg32k3aM1Seq - mrg32k3aM1)
mrg32k3aM1:
        /* <DEDUP_REMOVED lines=144> */
	.type		mrg32k3aM1Seq,@object
	.size		mrg32k3aM1Seq,(mrg32k3aM2 - mrg32k3aM1Seq)
mrg32k3aM1Seq:
        /* <DEDUP_REMOVED lines=144> */
	.type		mrg32k3aM2,@object
	.size		mrg32k3aM2,(mrg32k3aM2Seq - mrg32k3aM2)
mrg32k3aM2:
        /* <DEDUP_REMOVED lines=144> */
	.type		mrg32k3aM2Seq,@object
	.size		mrg32k3aM2Seq,(precalc_xorwow_matrix - mrg32k3aM2Seq)
mrg32k3aM2Seq:
        /* <DEDUP_REMOVED lines=144> */
	.type		precalc_xorwow_matrix,@object
	.size		precalc_xorwow_matrix,(precalc_xorwow_offset_matrix - precalc_xorwow_matrix)
precalc_xorwow_matrix:
        /* <DEDUP_REMOVED lines=6400> */
	.type		precalc_xorwow_offset_matrix,@object
	.size		precalc_xorwow_offset_matrix,(.L_1 - precalc_xorwow_offset_matrix)
precalc_xorwow_offset_matrix:
        /* <DEDUP_REMOVED lines=6400> */
.L_1:


//--------------------- .nv.shared._Z22put_euro_heston_cir_o2P17curandStateXORWOWPfS1_fffffffff --------------------------
	.section	.nv.shared._Z22put_euro_heston_cir_o2P17curandStateXORWOWPfS1_fffffffff,"aw",@nobits
	.sectionflags	@""
	.align	4
.nv.shared._Z22put_euro_heston_cir_o2P17curandStateXORWOWPfS1_fffffffff:
	.zero		3072


//--------------------- .nv.shared.reserved.0     --------------------------
	.section	.nv.shared.reserved.0,"aw",@nobits
	.weak		__nv_reservedSMEM_offset_0_alias
	.size		__nv_reservedSMEM_offset_0_alias, 0, 64
	.other		__nv_reservedSMEM_offset_0_alias,@"STO_CUDA_RESERVED_SHARED STV_DEFAULT"
__nv_reservedSMEM_offset_0_alias:
	.zero		0
	.zero		64


//--------------------- .nv.constant0._Z22put_euro_heston_cir_o2P17curandStateXORWOWPfS1_fffffffff --------------------------
	.section	.nv.constant0._Z22put_euro_heston_cir_o2P17curandStateXORWOWPfS1_fffffffff,"a",@progbits
	.sectionflags	@""
	.align	4
.nv.constant0._Z22put_euro_heston_cir_o2P17curandStateXORWOWPfS1_fffffffff:
	.zero		956


//--------------------- .nv.constant0._Z12setup_statesP17curandStateXORWOW --------------------------
	.section	.nv.constant0._Z12setup_statesP17curandStateXORWOW,"a",@progbits
	.sectionflags	@""
	.align	4
.nv.constant0._Z12setup_statesP17curandStateXORWOW:
	.zero		904


//--------------------- SYMBOLS --------------------------

	.type		.nv.reservedSmem.offset0,@object
	.size		.nv.reservedSmem.offset0,0x4
	.type		.nv.reservedSmem.cap,@object
	.size		.nv.reservedSmem.cap,0x4
